// auto-generated by cutlass_sweep.gemm — config: {"arch": "sm_100", "cluster_m": 1, "cluster_n": 1, "dtype": "fp16", "dtype_b": "fp16", "layout": "nt", "stages": 0, "tile_k": 64, "tile_m": 64, "tile_n": 256}
#include "cutlass/cutlass.h"
#include "cutlass/gemm/collective/collective_builder.hpp"
#include "cutlass/gemm/device/gemm_universal_adapter.h"
#include "cutlass/gemm/kernel/gemm_universal.hpp"
#include "cutlass/epilogue/collective/collective_builder.hpp"

using ElemA = cutlass::half_t;
using ElemB = cutlass::half_t;
using ElemCD = cutlass::half_t;
using Acc  = float;
using TileShape    = cute::Shape<cute::_64, cute::_256, cute::_64>;
using ClusterShape = cute::Shape<cute::_1, cute::_1, cute::_1>;

using CollectiveEpilogue = typename cutlass::epilogue::collective::CollectiveBuilder<
    cutlass::arch::Sm100, cutlass::arch::OpClassTensorOp,
    TileShape, ClusterShape,
    cutlass::epilogue::collective::EpilogueTileAuto,
    Acc, Acc,
    ElemCD, cutlass::layout::RowMajor, 128 / cutlass::sizeof_bits<ElemCD>::value,
    ElemCD, cutlass::layout::RowMajor, 128 / cutlass::sizeof_bits<ElemCD>::value,
    cutlass::epilogue::collective::EpilogueScheduleAuto
  >::CollectiveOp;

using CollectiveMainloop = typename cutlass::gemm::collective::CollectiveBuilder<
    cutlass::arch::Sm100, cutlass::arch::OpClassTensorOp,
    ElemA, cutlass::layout::RowMajor, 128 / cutlass::sizeof_bits<ElemA>::value,
    ElemB, cutlass::layout::ColumnMajor, 128 / cutlass::sizeof_bits<ElemB>::value,
    Acc,
    TileShape, ClusterShape,
    cutlass::gemm::collective::StageCountAutoCarveout<static_cast<int>(sizeof(typename CollectiveEpilogue::SharedStorage))>,
    cutlass::gemm::collective::KernelScheduleAuto
  >::CollectiveOp;

using GemmKernel = cutlass::gemm::kernel::GemmUniversal<
    cute::Shape<int,int,int,int>,
    CollectiveMainloop,
    CollectiveEpilogue
>;
using Gemm = cutlass::gemm::device::GemmUniversalAdapter<GemmKernel>;

// Force the device kernel symbol into the cubin without needing a host main.
auto* _anchor = &cutlass::device_kernel<GemmKernel>;


// ===== COMPILED SASS (sm_100a) =====

	.target	sm_100a

	.elftype	@"ET_EXEC"


//--------------------- .note.nv.tkinfo           --------------------------
	.section	.note.nv.tkinfo,"",@"SHT_NOTE"
	.sectionflags	@"SHF_NOTE_NV_TKINFO"
	.tkinfo
        /*0018*/ 	.word	0x00000002
        /*0030*/ 	.string	""
        /*0030*/ 	.string	"ptxas"
        /*0030*/ 	.string	"Cuda compilation tools, release 13.0, V13.0.88"
        /*0030*/ 	.string	"Build cuda_13.0.r13.0/compiler.36424714_0"
        /*0030*/ 	.string	"-arch sm_100a -m 64 "



//--------------------- .note.nv.cuinfo           --------------------------
	.section	.note.nv.cuinfo,"",@"SHT_NOTE"
	.sectionflags	@"SHF_NOTE_NV_CUINFO"
        /*0018*/ 	.short	0x0002
        /*001a*/ 	.short	0x0064
        /*001c*/ 	.short	0x0082
	.zero		2


//--------------------- .nv.info                  --------------------------
	.section	.nv.info,"",@"SHT_CUDA_INFO"
	.align	4


	//----- nvinfo : EIATTR_REGCOUNT
	.align		4
        /*0000*/ 	.byte	0x04, 0x2f
        /*0002*/ 	.short	(.L_19 - .L_18)
	.align		4
.L_18:
        /*0004*/ 	.word	index@(_ZN7cutlass13device_kernelINS_4gemm6kernel13GemmUniversalIN4cute5tupleIJiiiiEEENS1_10collective13CollectiveMmaINS1_35MainloopSm100TmaUmmaWarpSpecializedILi4ELi2ELi4ENS5_IJNS4_1CILi1EEESB_SB_EEEEENS5_IJNSA_ILi64EEENSA_ILi256EEESE_EEENS_6half_tENS5_IJlSB_lEEESH_SI_NS4_8TiledMMAINS4_8MMA_AtomIJNS4_20SM100_MMA_F16BF16_SSISH_SH_fLi64ELi256ELNS4_4UMMA5MajorE0ELSN_0ELNSM_7ScaleInE0ELSO_0EEEEEENS4_6LayoutISC_NS5_IJNSA_ILi0EEESS_SS_EEEEENS5_IJNS4_10UnderscoreESV_SV_EEEEENS4_13SM90_TMA_LOADENS4_14ComposedLayoutINS4_7SwizzleILi3ELi4ELi3EEENS4_18smem_ptr_flag_bitsILi16EEENSR_INS5_IJNSA_ILi8EEESE_EEENS5_IJSE_SB_EEEEEEEvNS4_8identityESY_S18_vS19_EENS_8epilogue10collective18CollectiveEpilogueINS1B_23Sm100TmaWarpSpecializedILi4ELi2ELi32ELb1ELb0EEEJSG_NS5_IJNSR_ISE_SB_EES1G_EEESH_SI_SH_SI_NS1B_6fusion15FusionCallbacksIS1F_NS1I_17LinearCombinationISH_fSH_fLNS_15FloatRoundStyleE2EEESG_S1H_JEEENS4_5SM1004TMEM4LOAD26SM100_TMEM_LOAD_16dp256b8xESY_S18_NS4_17SM75_U32x4_LDSM_NENS4_14SM90_TMA_STOREES18_NS4_17SM90_U32x4_STSM_NENS4_39AutoVectorizingCopyWithAssumedAlignmentILi128EEEEEEvvEEEEvNT_6ParamsE)
        /*0008*/ 	.word	0x00000070


	//----- nvinfo : EIATTR_FRAME_SIZE
	.align		4
.L_19:
        /*000c*/ 	.byte	0x04, 0x11
        /*000e*/ 	.short	(.L_21 - .L_20)
	.align		4
.L_20:
        /*0010*/ 	.word	index@($__internal_2_$__cuda_sm10x_tcgen05_guardrail_trap_unallocated_columns_being_dealloced)
        /*0014*/ 	.word	0x00000000


	//----- nvinfo : EIATTR_FRAME_SIZE
	.align		4
.L_21:
        /*0018*/ 	.byte	0x04, 0x11
        /*001a*/ 	.short	(.L_23 - .L_22)
	.align		4
.L_22:
        /*001c*/ 	.word	index@($__internal_1_$__cuda_sm10x_tcgen05_guardrail_trap_phase_invalid_during_alloc)
        /*0020*/ 	.word	0x00000000


	//----- nvinfo : EIATTR_FRAME_SIZE
	.align		4
.L_23:
        /*0024*/ 	.byte	0x04, 0x11
        /*0026*/ 	.short	(.L_25 - .L_24)
	.align		4
.L_24:
        /*0028*/ 	.word	index@($__internal_0_$__cuda_sm10x_tcgen05_guardrail_trap_col_being_dealloced_not_returned_by_alloc)
        /*002c*/ 	.word	0x00000000


	//----- nvinfo : EIATTR_FRAME_SIZE
	.align		4
.L_25:
        /*0030*/ 	.byte	0x04, 0x11
        /*0032*/ 	.short	(.L_27 - .L_26)
	.align		4
.L_26:
        /*0034*/ 	.word	index@(_ZN7cutlass13device_kernelINS_4gemm6kernel13GemmUniversalIN4cute5tupleIJiiiiEEENS1_10collective13CollectiveMmaINS1_35MainloopSm100TmaUmmaWarpSpecializedILi4ELi2ELi4ENS5_IJNS4_1CILi1EEESB_SB_EEEEENS5_IJNSA_ILi64EEENSA_ILi256EEESE_EEENS_6half_tENS5_IJlSB_lEEESH_SI_NS4_8TiledMMAINS4_8MMA_AtomIJNS4_20SM100_MMA_F16BF16_SSISH_SH_fLi64ELi256ELNS4_4UMMA5MajorE0ELSN_0ELNSM_7ScaleInE0ELSO_0EEEEEENS4_6LayoutISC_NS5_IJNSA_ILi0EEESS_SS_EEEEENS5_IJNS4_10UnderscoreESV_SV_EEEEENS4_13SM90_TMA_LOADENS4_14ComposedLayoutINS4_7SwizzleILi3ELi4ELi3EEENS4_18smem_ptr_flag_bitsILi16EEENSR_INS5_IJNSA_ILi8EEESE_EEENS5_IJSE_SB_EEEEEEEvNS4_8identityESY_S18_vS19_EENS_8epilogue10collective18CollectiveEpilogueINS1B_23Sm100TmaWarpSpecializedILi4ELi2ELi32ELb1ELb0EEEJSG_NS5_IJNSR_ISE_SB_EES1G_EEESH_SI_SH_SI_NS1B_6fusion15FusionCallbacksIS1F_NS1I_17LinearCombinationISH_fSH_fLNS_15FloatRoundStyleE2EEESG_S1H_JEEENS4_5SM1004TMEM4LOAD26SM100_TMEM_LOAD_16dp256b8xESY_S18_NS4_17SM75_U32x4_LDSM_NENS4_14SM90_TMA_STOREES18_NS4_17SM90_U32x4_STSM_NENS4_39AutoVectorizingCopyWithAssumedAlignmentILi128EEEEEEvvEEEEvNT_6ParamsE)
        /*0038*/ 	.word	0x00000000


	//----- nvinfo : EIATTR_MIN_STACK_SIZE
	.align		4
.L_27:
        /*003c*/ 	.byte	0x04, 0x12
        /*003e*/ 	.short	(.L_29 - .L_28)
	.align		4
.L_28:
        /*0040*/ 	.word	index@(_ZN7cutlass13device_kernelINS_4gemm6kernel13GemmUniversalIN4cute5tupleIJiiiiEEENS1_10collective13CollectiveMmaINS1_35MainloopSm100TmaUmmaWarpSpecializedILi4ELi2ELi4ENS5_IJNS4_1CILi1EEESB_SB_EEEEENS5_IJNSA_ILi64EEENSA_ILi256EEESE_EEENS_6half_tENS5_IJlSB_lEEESH_SI_NS4_8TiledMMAINS4_8MMA_AtomIJNS4_20SM100_MMA_F16BF16_SSISH_SH_fLi64ELi256ELNS4_4UMMA5MajorE0ELSN_0ELNSM_7ScaleInE0ELSO_0EEEEEENS4_6LayoutISC_NS5_IJNSA_ILi0EEESS_SS_EEEEENS5_IJNS4_10UnderscoreESV_SV_EEEEENS4_13SM90_TMA_LOADENS4_14ComposedLayoutINS4_7SwizzleILi3ELi4ELi3EEENS4_18smem_ptr_flag_bitsILi16EEENSR_INS5_IJNSA_ILi8EEESE_EEENS5_IJSE_SB_EEEEEEEvNS4_8identityESY_S18_vS19_EENS_8epilogue10collective18CollectiveEpilogueINS1B_23Sm100TmaWarpSpecializedILi4ELi2ELi32ELb1ELb0EEEJSG_NS5_IJNSR_ISE_SB_EES1G_EEESH_SI_SH_SI_NS1B_6fusion15FusionCallbacksIS1F_NS1I_17LinearCombinationISH_fSH_fLNS_15FloatRoundStyleE2EEESG_S1H_JEEENS4_5SM1004TMEM4LOAD26SM100_TMEM_LOAD_16dp256b8xESY_S18_NS4_17SM75_U32x4_LDSM_NENS4_14SM90_TMA_STOREES18_NS4_17SM90_U32x4_STSM_NENS4_39AutoVectorizingCopyWithAssumedAlignmentILi128EEEEEEvvEEEEvNT_6ParamsE)
        /*0044*/ 	.word	0x00000000
.L_29:


//--------------------- .nv.compat                --------------------------
	.section	.nv.compat,"",@"SHT_CUDA_COMPAT_INFO"
	.align	4
        /*0000*/ 	.byte	0x02, 0x09, 0x01, 0x00, 0x02, 0x02, 0x02, 0x00, 0x02, 0x05, 0x05, 0x00, 0x03, 0x07, 0x01, 0x01
        /*0010*/ 	.byte	0x02, 0x03, 0x01, 0x00, 0x02, 0x06, 0x01, 0x00, 0x04, 0x0b, 0x08, 0x00, 0x09, 0x00, 0x00, 0x00
        /*0020*/ 	.byte	0x00, 0x00, 0x00, 0x00


//--------------------- .nv.info._ZN7cutlass13device_kernelINS_4gemm6kernel13GemmUniversalIN4cute5tupleIJiiiiEEENS1_10collective13CollectiveMmaINS1_35MainloopSm100TmaUmmaWarpSpecializedILi4ELi2ELi4ENS5_IJNS4_1CILi1EEESB_SB_EEEEENS5_IJNSA_ILi64EEENSA_ILi256EEESE_EEENS_6half_tENS5_IJlSB_lEEESH_SI_NS4_8TiledMMAINS4_8MMA_AtomIJNS4_20SM100_MMA_F16BF16_SSISH_SH_fLi64ELi256ELNS4_4UMMA5MajorE0ELSN_0ELNSM_7ScaleInE0ELSO_0EEEEEENS4_6LayoutISC_NS5_IJNSA_ILi0EEESS_SS_EEEEENS5_IJNS4_10UnderscoreESV_SV_EEEEENS4_13SM90_TMA_LOADENS4_14ComposedLayoutINS4_7SwizzleILi3ELi4ELi3EEENS4_18smem_ptr_flag_bitsILi16EEENSR_INS5_IJNSA_ILi8EEESE_EEENS5_IJSE_SB_EEEEEEEvNS4_8identityESY_S18_vS19_EENS_8epilogue10collective18CollectiveEpilogueINS1B_23Sm100TmaWarpSpecializedILi4ELi2ELi32ELb1ELb0EEEJSG_NS5_IJNSR_ISE_SB_EES1G_EEESH_SI_SH_SI_NS1B_6fusion15FusionCallbacksIS1F_NS1I_17LinearCombinationISH_fSH_fLNS_15FloatRoundStyleE2EEESG_S1H_JEEENS4_5SM1004TMEM4LOAD26SM100_TMEM_LOAD_16dp256b8xESY_S18_NS4_17SM75_U32x4_LDSM_NENS4_14SM90_TMA_STOREES18_NS4_17SM90_U32x4_STSM_NENS4_39AutoVectorizingCopyWithAssumedAlignmentILi128EEEEEEvvEEEEvNT_6ParamsE --------------------------
	.section	.nv.info._ZN7cutlass13device_kernelINS_4gemm6kernel13GemmUniversalIN4cute5tupleIJiiiiEEENS1_10collective13CollectiveMmaINS1_35MainloopSm100TmaUmmaWarpSpecializedILi4ELi2ELi4ENS5_IJNS4_1CILi1EEESB_SB_EEEEENS5_IJNSA_ILi64EEENSA_ILi256EEESE_EEENS_6half_tENS5_IJlSB_lEEESH_SI_NS4_8TiledMMAINS4_8MMA_AtomIJNS4_20SM100_MMA_F16BF16_SSISH_SH_fLi64ELi256ELNS4_4UMMA5MajorE0ELSN_0ELNSM_7ScaleInE0ELSO_0EEEEEENS4_6LayoutISC_NS5_IJNSA_ILi0EEESS_SS_EEEEENS5_IJNS4_10UnderscoreESV_SV_EEEEENS4_13SM90_TMA_LOADENS4_14ComposedLayoutINS4_7SwizzleILi3ELi4ELi3EEENS4_18smem_ptr_flag_bitsILi16EEENSR_INS5_IJNSA_ILi8EEESE_EEENS5_IJSE_SB_EEEEEEEvNS4_8identityESY_S18_vS19_EENS_8epilogue10collective18CollectiveEpilogueINS1B_23Sm100TmaWarpSpecializedILi4ELi2ELi32ELb1ELb0EEEJSG_NS5_IJNSR_ISE_SB_EES1G_EEESH_SI_SH_SI_NS1B_6fusion15FusionCallbacksIS1F_NS1I_17LinearCombinationISH_fSH_fLNS_15FloatRoundStyleE2EEESG_S1H_JEEENS4_5SM1004TMEM4LOAD26SM100_TMEM_LOAD_16dp256b8xESY_S18_NS4_17SM75_U32x4_LDSM_NENS4_14SM90_TMA_STOREES18_NS4_17SM90_U32x4_STSM_NENS4_39AutoVectorizingCopyWithAssumedAlignmentILi128EEEEEEvvEEEEvNT_6ParamsE,"",@"SHT_CUDA_INFO"
	.sectionflags	@""
	.align	4


	//----- nvinfo : EIATTR_CUDA_API_VERSION
	.align		4
        /*0000*/ 	.byte	0x04, 0x37
        /*0002*/ 	.short	(.L_31 - .L_30)
.L_30:
        /*0004*/ 	.word	0x00000082


	//----- nvinfo : EIATTR_KPARAM_INFO
	.align		4
.L_31:
        /*0008*/ 	.byte	0x04, 0x17
        /*000a*/ 	.short	(.L_33 - .L_32)
.L_32:
        /*000c*/ 	.word	0x00000000
        /*0010*/ 	.short	0x0000
        /*0012*/ 	.short	0x0000
        /*0014*/ 	.byte	0x00, 0xf0, 0x01, 0x20


	//----- nvinfo : EIATTR_AT_ENTRY_FRAGMENTS
	.align		4
.L_33:
        /*0018*/ 	.byte	0x04, 0x4f
        /*001a*/ 	.short	(.L_35 - .L_34)


	//   ....[0]....
.L_34:
        /*001c*/ 	.word	0x00000006


	//----- nvinfo : EIATTR_RESERVED_SMEM_USED
	.align		4
.L_35:
        /*0020*/ 	.byte	0x01, 0x41
	.zero		2


	//----- nvinfo : EIATTR_SPARSE_MMA_MASK
	.align		4
        /*0024*/ 	.byte	0x03, 0x50
        /*0026*/ 	.short	0x0000


	//----- nvinfo : EIATTR_TCGEN05_1CTA_USED
	.align		4
        /*0028*/ 	.byte	0x01, 0x51
	.zero		2


	//----- nvinfo : EIATTR_MAXREG_COUNT
	.align		4
        /*002c*/ 	.byte	0x03, 0x1b
        /*002e*/ 	.short	0x00ff


	//----- nvinfo : EIATTR_NUM_BARRIERS
	.align		4
        /*0030*/ 	.byte	0x02, 0x4c
        /*0032*/ 	.byte	0x07
	.zero		1


	//----- nvinfo : EIATTR_EXTERNS
	.align		4
        /*0034*/ 	.byte	0x04, 0x0f
        /*0036*/ 	.short	(.L_37 - .L_36)


	//   ....[0]....
	.align		4
.L_36:
        /*0038*/ 	.word	index@(__assertfail)


	//----- nvinfo : EIATTR_MERCURY_ISA_VERSION
	.align		4
.L_37:
        /*003c*/ 	.byte	0x03, 0x5f
        /*003e*/ 	.short	0x0101


	//----- nvinfo : EIATTR_INT_WARP_WIDE_INSTR_OFFSETS
	.align		4
        /*0040*/ 	.byte	0x04, 0x31
        /*0042*/ 	.short	(.L_39 - .L_38)


	//   ....[0]....
.L_38:
        /*0044*/ 	.word	0x00001de0


	//   ....[1]....
        /*0048*/ 	.word	0x00003880


	//   ....[2]....
        /*004c*/ 	.word	0x000038b0


	//   ....[3]....
        /*0050*/ 	.word	0x00003900


	//   ....[4]....
        /*0054*/ 	.word	0x00004220


	//   ....[5]....
        /*0058*/ 	.word	0x00004280


	//   ....[6]....
        /*005c*/ 	.word	0x00004360


	//   ....[7]....
        /*0060*/ 	.word	0x000043d0


	//   ....[8]....
        /*0064*/ 	.word	0x000044e0


	//   ....[9]....
        /*0068*/ 	.word	0x00004570


	//   ....[10]....
        /*006c*/ 	.word	0x00004740


	//   ....[11]....
        /*0070*/ 	.word	0x000048a0


	//----- nvinfo : EIATTR_COOP_GROUP_MASK_REGIDS
	.align		4
.L_39:
        /*0074*/ 	.byte	0x04, 0x29
        /*0076*/ 	.short	(.L_41 - .L_40)


	//   ....[0]....
.L_40:
        /*0078*/ 	.word	0xffffffff


	//   ....[1]....
        /*007c*/ 	.word	0xffffffff


	//   ....[2]....
        /*0080*/ 	.word	0xffffffff


	//   ....[3]....
        /*0084*/ 	.word	0xffffffff


	//   ....[4]....
        /*0088*/ 	.word	0xffffffff


	//   ....[5]....
        /*008c*/ 	.word	0xffffffff


	//   ....[6]....
        /*0090*/ 	.word	0xffffffff


	//   ....[7]....
        /*0094*/ 	.word	0xffffffff


	//   ....[8]....
        /*0098*/ 	.word	0xffffffff


	//   ....[9]....
        /*009c*/ 	.word	0xffffffff


	//   ....[10]....
        /*00a0*/ 	.word	0xffffffff


	//   ....[11]....
        /*00a4*/ 	.word	0xffffffff


	//   ....[12]....
        /*00a8*/ 	.word	0xffffffff


	//----- nvinfo : EIATTR_COOP_GROUP_INSTR_OFFSETS
	.align		4
.L_41:
        /*00ac*/ 	.byte	0x04, 0x28
        /*00ae*/ 	.short	(.L_43 - .L_42)


	//   ....[0]....
.L_42:
        /*00b0*/ 	.word	0x00000090


	//   ....[1]....
        /*00b4*/ 	.word	0x000004d0


	//   ....[2]....
        /*00b8*/ 	.word	0x00000640


	//   ....[3]....
        /*00bc*/ 	.word	0x000007e0


	//   ....[4]....
        /*00c0*/ 	.word	0x000008e0


	//   ....[5]....
        /*00c4*/ 	.word	0x00000a50


	//   ....[6]....
        /*00c8*/ 	.word	0x00000bf0


	//   ....[7]....
        /*00cc*/ 	.word	0x00001cc0


	//   ....[8]....
        /*00d0*/ 	.word	0x00002aa0


	//   ....[9]....
        /*00d4*/ 	.word	0x00002cb0


	//   ....[10]....
        /*00d8*/ 	.word	0x00002ce0


	//   ....[11]....
        /*00dc*/ 	.word	0x00003770


	//   ....[12]....
        /*00e0*/ 	.word	0x000039a0


	//----- nvinfo : EIATTR_VRC_CTA_INIT_COUNT
	.align		4
.L_43:
        /*00e4*/ 	.byte	0x02, 0x4a
        /*00e6*/ 	.byte	0x80
	.zero		1


	//----- nvinfo : EIATTR_SYSCALL_OFFSETS
	.align		4
        /*00e8*/ 	.byte	0x04, 0x46
        /*00ea*/ 	.short	(.L_45 - .L_44)


	//   ....[0]....
.L_44:
        /*00ec*/ 	.word	0x00005350


	//   ....[1]....
        /*00f0*/ 	.word	0x00005440


	//   ....[2]....
        /*00f4*/ 	.word	0x00005c70


	//   ....[3]....
        /*00f8*/ 	.word	0x00006930


	//   ....[4]....
        /*00fc*/ 	.word	0x00007590


	//   ....[5]....
        /*0100*/ 	.word	0x000081f0


	//----- nvinfo : EIATTR_MBARRIER_INSTR_OFFSETS
	.align		4
.L_45:
        /*0104*/ 	.byte	0x04, 0x39
        /*0106*/ 	.short	(.L_47 - .L_46)


	//   ....[0]....
.L_46:
        /*0108*/ 	.word	0x000005b0
        /*010c*/ 	.word	0x000000ff
        /*0110*/ 	.word	0x00000000
        /*0114*/ 	.short	0x0100
        /*0116*/ 	.byte	0x05
	.zero		1


	//   ....[1]....
        /*0118*/ 	.word	0x000005c0
        /*011c*/ 	.word	0x000000ff
        /*0120*/ 	.word	0x00000020
        /*0124*/ 	.short	0x0100
        /*0126*/ 	.byte	0x05
	.zero		1


	//   ....[2]....
        /*0128*/ 	.word	0x000005d0
        /*012c*/ 	.word	0x000000ff
        /*0130*/ 	.word	0x00000008
        /*0134*/ 	.short	0x0100
        /*0136*/ 	.byte	0x05
	.zero		1


	//   ....[3]....
        /*0138*/ 	.word	0x000005e0
        /*013c*/ 	.word	0x000000ff
        /*0140*/ 	.word	0x00000028
        /*0144*/ 	.short	0x0100
        /*0146*/ 	.byte	0x05
	.zero		1


	//   ....[4]....
        /*0148*/ 	.word	0x000005f0
        /*014c*/ 	.word	0x000000ff
        /*0150*/ 	.word	0x00000010
        /*0154*/ 	.short	0x0100
        /*0156*/ 	.byte	0x05
	.zero		1


	//   ....[5]....
        /*0158*/ 	.word	0x00000600
        /*015c*/ 	.word	0x000000ff
        /*0160*/ 	.word	0x00000030
        /*0164*/ 	.short	0x0100
        /*0166*/ 	.byte	0x05
	.zero		1


	//   ....[6]....
        /*0168*/ 	.word	0x00000610
        /*016c*/ 	.word	0x000000ff
        /*0170*/ 	.word	0x00000018
        /*0174*/ 	.short	0x0100
        /*0176*/ 	.byte	0x05
	.zero		1


	//   ....[7]....
        /*0178*/ 	.word	0x00000620
        /*017c*/ 	.word	0x000000ff
        /*0180*/ 	.word	0x00000038
        /*0184*/ 	.short	0x0100
        /*0186*/ 	.byte	0x05
	.zero		1


	//   ....[8]....
        /*0188*/ 	.word	0x00000750
        /*018c*/ 	.word	0x000000ff
        /*0190*/ 	.word	0x00000040
        /*0194*/ 	.short	0x0100
        /*0196*/ 	.byte	0x07
	.zero		1


	//   ....[9]....
        /*0198*/ 	.word	0x00000760
        /*019c*/ 	.word	0x000000ff
        /*01a0*/ 	.word	0x00000060
        /*01a4*/ 	.short	0x0100
        /*01a6*/ 	.byte	0x07
	.zero		1


	//   ....[10]....
        /*01a8*/ 	.word	0x00000770
        /*01ac*/ 	.word	0x000000ff
        /*01b0*/ 	.word	0x00000048
        /*01b4*/ 	.short	0x0100
        /*01b6*/ 	.byte	0x07
	.zero		1


	//   ....[11]....
        /*01b8*/ 	.word	0x00000780
        /*01bc*/ 	.word	0x000000ff
        /*01c0*/ 	.word	0x00000068
        /*01c4*/ 	.short	0x0100
        /*01c6*/ 	.byte	0x07
	.zero		1


	//   ....[12]....
        /*01c8*/ 	.word	0x00000790
        /*01cc*/ 	.word	0x000000ff
        /*01d0*/ 	.word	0x00000050
        /*01d4*/ 	.short	0x0100
        /*01d6*/ 	.byte	0x07
	.zero		1


	//   ....[13]....
        /*01d8*/ 	.word	0x000007a0
        /*01dc*/ 	.word	0x000000ff
        /*01e0*/ 	.word	0x00000070
        /*01e4*/ 	.short	0x0100
        /*01e6*/ 	.byte	0x07
	.zero		1


	//   ....[14]....
        /*01e8*/ 	.word	0x000007b0
        /*01ec*/ 	.word	0x000000ff
        /*01f0*/ 	.word	0x00000058
        /*01f4*/ 	.short	0x0100
        /*01f6*/ 	.byte	0x07
	.zero		1


	//   ....[15]....
        /*01f8*/ 	.word	0x000007c0
        /*01fc*/ 	.word	0x000000ff
        /*0200*/ 	.word	0x00000078
        /*0204*/ 	.short	0x0100
        /*0206*/ 	.byte	0x07
	.zero		1


	//   ....[16]....
        /*0208*/ 	.word	0x000008b0
        /*020c*/ 	.word	0x000000ff
        /*0210*/ 	.word	0x00000080
        /*0214*/ 	.short	0x0100
        /*0216*/ 	.byte	0x05
	.zero		1


	//   ....[17]....
        /*0218*/ 	.word	0x000008c0
        /*021c*/ 	.word	0x000000ff
        /*0220*/ 	.word	0x00000088
        /*0224*/ 	.short	0x0100
        /*0226*/ 	.byte	0x05
	.zero		1


	//   ....[18]....
        /*0228*/ 	.word	0x00000a00
        /*022c*/ 	.word	0x000000ff
        /*0230*/ 	.word	0x00000090
        /*0234*/ 	.short	0x0100
        /*0236*/ 	.byte	0x05
	.zero		1


	//   ....[19]....
        /*0238*/ 	.word	0x00000a10
        /*023c*/ 	.word	0x000000ff
        /*0240*/ 	.word	0x000000a0
        /*0244*/ 	.short	0x0100
        /*0246*/ 	.byte	0x05
	.zero		1


	//   ....[20]....
        /*0248*/ 	.word	0x00000a20
        /*024c*/ 	.word	0x000000ff
        /*0250*/ 	.word	0x00000098
        /*0254*/ 	.short	0x0100
        /*0256*/ 	.byte	0x05
	.zero		1


	//   ....[21]....
        /*0258*/ 	.word	0x00000a30
        /*025c*/ 	.word	0x000000ff
        /*0260*/ 	.word	0x000000a8
        /*0264*/ 	.short	0x0100
        /*0266*/ 	.byte	0x05
	.zero		1


	//   ....[22]....
        /*0268*/ 	.word	0x00000b60
        /*026c*/ 	.word	0x000000ff
        /*0270*/ 	.word	0x000000b0
        /*0274*/ 	.short	0x0100
        /*0276*/ 	.byte	0x07
	.zero		1


	//   ....[23]....
        /*0278*/ 	.word	0x00000b70
        /*027c*/ 	.word	0x000000ff
        /*0280*/ 	.word	0x000000d0
        /*0284*/ 	.short	0x0100
        /*0286*/ 	.byte	0x07
	.zero		1


	//   ....[24]....
        /*0288*/ 	.word	0x00000b80
        /*028c*/ 	.word	0x000000ff
        /*0290*/ 	.word	0x000000b8
        /*0294*/ 	.short	0x0100
        /*0296*/ 	.byte	0x07
	.zero		1


	//   ....[25]....
        /*0298*/ 	.word	0x00000b90
        /*029c*/ 	.word	0x000000ff
        /*02a0*/ 	.word	0x000000d8
        /*02a4*/ 	.short	0x0100
        /*02a6*/ 	.byte	0x07
	.zero		1


	//   ....[26]....
        /*02a8*/ 	.word	0x00000ba0
        /*02ac*/ 	.word	0x000000ff
        /*02b0*/ 	.word	0x000000c0
        /*02b4*/ 	.short	0x0100
        /*02b6*/ 	.byte	0x07
	.zero		1


	//   ....[27]....
        /*02b8*/ 	.word	0x00000bb0
        /*02bc*/ 	.word	0x000000ff
        /*02c0*/ 	.word	0x000000e0
        /*02c4*/ 	.short	0x0100
        /*02c6*/ 	.byte	0x07
	.zero		1


	//   ....[28]....
        /*02c8*/ 	.word	0x00000bc0
        /*02cc*/ 	.word	0x000000ff
        /*02d0*/ 	.word	0x000000c8
        /*02d4*/ 	.short	0x0100
        /*02d6*/ 	.byte	0x07
	.zero		1


	//   ....[29]....
        /*02d8*/ 	.word	0x00000bd0
        /*02dc*/ 	.word	0x000000ff
        /*02e0*/ 	.word	0x000000e8
        /*02e4*/ 	.short	0x0100
        /*02e6*/ 	.byte	0x07
	.zero		1


	//   ....[30]....
        /*02e8*/ 	.word	0x00000cc0
        /*02ec*/ 	.word	0x000000ff
        /*02f0*/ 	.word	0x000000f0
        /*02f4*/ 	.short	0x0100
        /*02f6*/ 	.byte	0x05
	.zero		1


	//   ....[31]....
        /*02f8*/ 	.word	0x00000cd0
        /*02fc*/ 	.word	0x000000ff
        /*0300*/ 	.word	0x00000100
        /*0304*/ 	.short	0x0100
        /*0306*/ 	.byte	0x05
	.zero		1


	//   ....[32]....
        /*0308*/ 	.word	0x00000ce0
        /*030c*/ 	.word	0x000000ff
        /*0310*/ 	.word	0x000000f8
        /*0314*/ 	.short	0x0100
        /*0316*/ 	.byte	0x05
	.zero		1


	//   ....[33]....
        /*0318*/ 	.word	0x00000cf0
        /*031c*/ 	.word	0x000000ff
        /*0320*/ 	.word	0x00000108
        /*0324*/ 	.short	0x0100
        /*0326*/ 	.byte	0x05
	.zero		1


	//   ....[34]....
        /*0328*/ 	.word	0x000015c0
        /*032c*/ 	.word	0x00000002
        /*0330*/ 	.word	0x00000100
        /*0334*/ 	.short	0x010a
        /*0336*/ 	.byte	0xff
	.zero		1


	//   ....[35]....
        /*0338*/ 	.word	0x000015f0
        /*033c*/ 	.word	0x00000002
        /*0340*/ 	.word	0x000000f0
        /*0344*/ 	.short	0x0101
        /*0346*/ 	.byte	0xff
	.zero		1


	//   ....[36]....
        /*0348*/ 	.word	0x000016c0
        /*034c*/ 	.word	0x000000ff
        /*0350*/ 	.word	0x00000020
        /*0354*/ 	.short	0x010a
        /*0356*/ 	.byte	0x08
	.zero		1


	//   ....[37]....
        /*0358*/ 	.word	0x00001760
        /*035c*/ 	.word	0x000000ff
        /*0360*/ 	.word	0x00000020
        /*0364*/ 	.short	0x010a
        /*0366*/ 	.byte	0x21
	.zero		1


	//   ....[38]....
        /*0368*/ 	.word	0x000018b0
        /*036c*/ 	.word	0x000000ff
        /*0370*/ 	.word	0x00000020
        /*0374*/ 	.short	0x010a
        /*0376*/ 	.byte	0x08
	.zero		1


	//   ....[39]....
        /*0378*/ 	.word	0x000019c0
        /*037c*/ 	.word	0x000000ff
        /*0380*/ 	.word	0x00000088
        /*0384*/ 	.short	0x0101
        /*0386*/ 	.byte	0x04
	.zero		1


	//   ....[40]....
        /*0388*/ 	.word	0x000019e0
        /*038c*/ 	.word	0x000000ff
        /*0390*/ 	.word	0x00000020
        /*0394*/ 	.short	0x010a
        /*0396*/ 	.byte	0x08
	.zero		1


	//   ....[41]....
        /*0398*/ 	.word	0x00001a60
        /*039c*/ 	.word	0x000000ff
        /*03a0*/ 	.word	0x00000020
        /*03a4*/ 	.short	0x010a
        /*03a6*/ 	.byte	0x11
	.zero		1


	//   ....[42]....
        /*03a8*/ 	.word	0x00001bb0
        /*03ac*/ 	.word	0x000000ff
        /*03b0*/ 	.word	0x00000020
        /*03b4*/ 	.short	0x010a
        /*03b6*/ 	.byte	0x08
	.zero		1


	//   ....[43]....
        /*03b8*/ 	.word	0x00001cf0
        /*03bc*/ 	.word	0x00000002
        /*03c0*/ 	.word	0x00000090
        /*03c4*/ 	.short	0x010a
        /*03c6*/ 	.byte	0xff
	.zero		1


	//   ....[44]....
        /*03c8*/ 	.word	0x00001db0
        /*03cc*/ 	.word	0x00000002
        /*03d0*/ 	.word	0x00000000
        /*03d4*/ 	.short	0x0101
        /*03d6*/ 	.byte	0xff
	.zero		1


	//   ....[45]....
        /*03d8*/ 	.word	0x00002310
        /*03dc*/ 	.word	0x000000ff
        /*03e0*/ 	.word	0x00000000
        /*03e4*/ 	.short	0x010a
        /*03e6*/ 	.byte	0x05
	.zero		1


	//   ....[46]....
        /*03e8*/ 	.word	0x000023a0
        /*03ec*/ 	.word	0x000000ff
        /*03f0*/ 	.word	0x00000000
        /*03f4*/ 	.short	0x010a
        /*03f6*/ 	.byte	0x05
	.zero		1


	//   ....[47]....
        /*03f8*/ 	.word	0x00002430
        /*03fc*/ 	.word	0x000000ff
        /*0400*/ 	.word	0x00000000
        /*0404*/ 	.short	0x010a
        /*0406*/ 	.byte	0x05
	.zero		1


	//   ....[48]....
        /*0408*/ 	.word	0x000024d0
        /*040c*/ 	.word	0x00000000
        /*0410*/ 	.word	0x00000000
        /*0414*/ 	.short	0x010a
        /*0416*/ 	.byte	0xff
	.zero		1


	//   ....[49]....
        /*0418*/ 	.word	0x000025f0
        /*041c*/ 	.word	0x00000000
        /*0420*/ 	.word	0x000000f0
        /*0424*/ 	.short	0x010a
        /*0426*/ 	.byte	0xff
	.zero		1


	//   ....[50]....
        /*0428*/ 	.word	0x00002660
        /*042c*/ 	.word	0x00000000
        /*0430*/ 	.word	0x00000000
        /*0434*/ 	.short	0x0101
        /*0436*/ 	.byte	0xff
	.zero		1


	//   ....[51]....
        /*0438*/ 	.word	0x00002680
        /*043c*/ 	.word	0x000000ff
        /*0440*/ 	.word	0x000000a0
        /*0444*/ 	.short	0x010a
        /*0446*/ 	.byte	0x05
	.zero		1


	//   ....[52]....
        /*0448*/ 	.word	0x000027a0
        /*044c*/ 	.word	0x00000000
        /*0450*/ 	.word	0x00000090
        /*0454*/ 	.short	0x010a
        /*0456*/ 	.byte	0xff
	.zero		1


	//   ....[53]....
        /*0458*/ 	.word	0x000028a0
        /*045c*/ 	.word	0x00000000
        /*0460*/ 	.word	0x00000000
        /*0464*/ 	.short	0x0101
        /*0466*/ 	.byte	0xff
	.zero		1


	//   ....[54]....
        /*0468*/ 	.word	0x00002930
        /*046c*/ 	.word	0x000000ff
        /*0470*/ 	.word	0x000000a0
        /*0474*/ 	.short	0x0106
        /*0476*/ 	.byte	0x05
	.zero		1


	//   ....[55]....
        /*0478*/ 	.word	0x00002950
        /*047c*/ 	.word	0x000000ff
        /*0480*/ 	.word	0x000000a0
        /*0484*/ 	.short	0x010a
        /*0486*/ 	.byte	0x05
	.zero		1


	//   ....[56]....
        /*0488*/ 	.word	0x000029e0
        /*048c*/ 	.word	0x000000ff
        /*0490*/ 	.word	0x000000a0
        /*0494*/ 	.short	0x0106
        /*0496*/ 	.byte	0x04
	.zero		1


	//   ....[57]....
        /*0498*/ 	.word	0x00002a20
        /*049c*/ 	.word	0x00000000
        /*04a0*/ 	.word	0x000000a0
        /*04a4*/ 	.short	0x010a
        /*04a6*/ 	.byte	0xff
	.zero		1


	//   ....[58]....
        /*04a8*/ 	.word	0x00002f60
        /*04ac*/ 	.word	0x00000000
        /*04b0*/ 	.word	0x00000090
        /*04b4*/ 	.short	0x010a
        /*04b6*/ 	.byte	0xff
	.zero		1


	//   ....[59]....
        /*04b8*/ 	.word	0x00003060
        /*04bc*/ 	.word	0x00000003
        /*04c0*/ 	.word	0x00000000
        /*04c4*/ 	.short	0x0101
        /*04c6*/ 	.byte	0xff
	.zero		1


	//   ....[60]....
        /*04c8*/ 	.word	0x00003070
        /*04cc*/ 	.word	0x000000ff
        /*04d0*/ 	.word	0x00000000
        /*04d4*/ 	.short	0x010a
        /*04d6*/ 	.byte	0x06
	.zero		1


	//   ....[61]....
        /*04d8*/ 	.word	0x000030f0
        /*04dc*/ 	.word	0x000000ff
        /*04e0*/ 	.word	0x000000d0
        /*04e4*/ 	.short	0x010a
        /*04e6*/ 	.byte	0x07
	.zero		1


	//   ....[62]....
        /*04e8*/ 	.word	0x000031d0
        /*04ec*/ 	.word	0x000000ff
        /*04f0*/ 	.word	0x00000000
        /*04f4*/ 	.short	0x010a
        /*04f6*/ 	.byte	0x06
	.zero		1


	//   ....[63]....
        /*04f8*/ 	.word	0x00003300
        /*04fc*/ 	.word	0x000000ff
        /*0500*/ 	.word	0x00000000
        /*0504*/ 	.short	0x010a
        /*0506*/ 	.byte	0x1a
	.zero		1


	//   ....[64]....
        /*0508*/ 	.word	0x000035a0
        /*050c*/ 	.word	0x000000ff
        /*0510*/ 	.word	0x00000000
        /*0514*/ 	.short	0x010a
        /*0516*/ 	.byte	0x06
	.zero		1


	//   ....[65]....
        /*0518*/ 	.word	0x00003630
        /*051c*/ 	.word	0x000000ff
        /*0520*/ 	.word	0x00000000
        /*0524*/ 	.short	0x010a
        /*0526*/ 	.byte	0x06
	.zero		1


	//   ....[66]....
        /*0528*/ 	.word	0x000036c0
        /*052c*/ 	.word	0x000000ff
        /*0530*/ 	.word	0x00000000
        /*0534*/ 	.short	0x010a
        /*0536*/ 	.byte	0x06
	.zero		1


	//   ....[67]....
        /*0538*/ 	.word	0x00003750
        /*053c*/ 	.word	0x000000ff
        /*0540*/ 	.word	0x00000000
        /*0544*/ 	.short	0x010a
        /*0546*/ 	.byte	0x07
	.zero		1


	//   ....[68]....
        /*0548*/ 	.word	0x00003bd0
        /*054c*/ 	.word	0x00000000
        /*0550*/ 	.word	0x00000090
        /*0554*/ 	.short	0x010a
        /*0556*/ 	.byte	0xff
	.zero		1


	//   ....[69]....
        /*0558*/ 	.word	0x00003c90
        /*055c*/ 	.word	0x00000000
        /*0560*/ 	.word	0x00000000
        /*0564*/ 	.short	0x0101
        /*0566*/ 	.byte	0xff
	.zero		1


	//   ....[70]....
        /*0568*/ 	.word	0x00003fb0
        /*056c*/ 	.word	0x000000ff
        /*0570*/ 	.word	0x00000088
        /*0574*/ 	.short	0x010a
        /*0576*/ 	.byte	0x07
	.zero		1


	//   ....[71]....
        /*0578*/ 	.word	0x000041a0
        /*057c*/ 	.word	0x000000ff
        /*0580*/ 	.word	0x00000060
        /*0584*/ 	.short	0x010a
        /*0586*/ 	.byte	0x07
	.zero		1


	//   ....[72]....
        /*0588*/ 	.word	0x00004310
        /*058c*/ 	.word	0x000000ff
        /*0590*/ 	.word	0x00000040
        /*0594*/ 	.short	0x010b
        /*0596*/ 	.byte	0x07
	.zero		1


	//   ....[73]....
        /*0598*/ 	.word	0x00004320
        /*059c*/ 	.word	0x000000ff
        /*05a0*/ 	.word	0x00000000
        /*05a4*/ 	.short	0x0101
        /*05a6*/ 	.byte	0x08
	.zero		1


	//   ....[74]....
        /*05a8*/ 	.word	0x00004330
        /*05ac*/ 	.word	0x000000ff
        /*05b0*/ 	.word	0x00000068
        /*05b4*/ 	.short	0x010a
        /*05b6*/ 	.byte	0x07
	.zero		1


	//   ....[75]....
        /*05b8*/ 	.word	0x00004480
        /*05bc*/ 	.word	0x000000ff
        /*05c0*/ 	.word	0x00000048
        /*05c4*/ 	.short	0x010b
        /*05c6*/ 	.byte	0x07
	.zero		1


	//   ....[76]....
        /*05c8*/ 	.word	0x00004490
        /*05cc*/ 	.word	0x000000ff
        /*05d0*/ 	.word	0x00000000
        /*05d4*/ 	.short	0x0101
        /*05d6*/ 	.byte	0x08
	.zero		1


	//   ....[77]....
        /*05d8*/ 	.word	0x000044a0
        /*05dc*/ 	.word	0x000000ff
        /*05e0*/ 	.word	0x00000070
        /*05e4*/ 	.short	0x010a
        /*05e6*/ 	.byte	0x07
	.zero		1


	//   ....[78]....
        /*05e8*/ 	.word	0x00004620
        /*05ec*/ 	.word	0x000000ff
        /*05f0*/ 	.word	0x00000050
        /*05f4*/ 	.short	0x010b
        /*05f6*/ 	.byte	0x07
	.zero		1


	//   ....[79]....
        /*05f8*/ 	.word	0x00004660
        /*05fc*/ 	.word	0x000000ff
        /*0600*/ 	.word	0x00000000
        /*0604*/ 	.short	0x0101
        /*0606*/ 	.byte	0x08
	.zero		1


	//   ....[80]....
        /*0608*/ 	.word	0x000046a0
        /*060c*/ 	.word	0x000000ff
        /*0610*/ 	.word	0x00000078
        /*0614*/ 	.short	0x010a
        /*0616*/ 	.byte	0x07
	.zero		1


	//   ....[81]....
        /*0618*/ 	.word	0x000048e0
        /*061c*/ 	.word	0x000000ff
        /*0620*/ 	.word	0x00000058
        /*0624*/ 	.short	0x010b
        /*0626*/ 	.byte	0x07
	.zero		1


	//   ....[82]....
        /*0628*/ 	.word	0x00004900
        /*062c*/ 	.word	0x000000ff
        /*0630*/ 	.word	0x00000000
        /*0634*/ 	.short	0x0101
        /*0636*/ 	.byte	0x0d
	.zero		1


	//   ....[83]....
        /*0638*/ 	.word	0x00004930
        /*063c*/ 	.word	0x000000ff
        /*0640*/ 	.word	0x00000060
        /*0644*/ 	.short	0x010a
        /*0646*/ 	.byte	0x07
	.zero		1


	//   ....[84]....
        /*0648*/ 	.word	0x00004950
        /*064c*/ 	.word	0x000000ff
        /*0650*/ 	.word	0x00000068
        /*0654*/ 	.short	0x010a
        /*0656*/ 	.byte	0x07
	.zero		1


	//   ....[85]....
        /*0658*/ 	.word	0x00004970
        /*065c*/ 	.word	0x000000ff
        /*0660*/ 	.word	0x00000070
        /*0664*/ 	.short	0x010a
        /*0666*/ 	.byte	0x07
	.zero		1


	//   ....[86]....
        /*0668*/ 	.word	0x000049b0
        /*066c*/ 	.word	0x00000000
        /*0670*/ 	.word	0x00000078
        /*0674*/ 	.short	0x010a
        /*0676*/ 	.byte	0xff
	.zero		1


	//   ....[87]....
        /*0678*/ 	.word	0x00004d10
        /*067c*/ 	.word	0x00000000
        /*0680*/ 	.word	0x00000090
        /*0684*/ 	.short	0x010a
        /*0686*/ 	.byte	0xff
	.zero		1


	//   ....[88]....
        /*0688*/ 	.word	0x00004e20
        /*068c*/ 	.word	0x00000000
        /*0690*/ 	.word	0x00000000
        /*0694*/ 	.short	0x0101
        /*0696*/ 	.byte	0xff
	.zero		1


	//   ....[89]....
        /*0698*/ 	.word	0x000058a0
        /*069c*/ 	.word	0x000000ff
        /*06a0*/ 	.word	0x00000040
        /*06a4*/ 	.short	0x010a
        /*06a6*/ 	.byte	0x30
	.zero		1


	//   ....[90]....
        /*06a8*/ 	.word	0x000058e0
        /*06ac*/ 	.word	0x00000040
        /*06b0*/ 	.word	0x000000b0
        /*06b4*/ 	.short	0x010a
        /*06b6*/ 	.byte	0xff
	.zero		1


	//   ....[91]....
        /*06b8*/ 	.word	0x00005a50
        /*06bc*/ 	.word	0x000000ff
        /*06c0*/ 	.word	0x00000040
        /*06c4*/ 	.short	0x010a
        /*06c6*/ 	.byte	0x30
	.zero		1


	//   ....[92]....
        /*06c8*/ 	.word	0x00005b50
        /*06cc*/ 	.word	0x00000040
        /*06d0*/ 	.word	0x000000b0
        /*06d4*/ 	.short	0x010a
        /*06d6*/ 	.byte	0xff
	.zero		1


	//   ....[93]....
        /*06d8*/ 	.word	0x00006650
        /*06dc*/ 	.word	0x00000000
        /*06e0*/ 	.word	0x00000000
        /*06e4*/ 	.short	0x0101
        /*06e6*/ 	.byte	0xff
	.zero		1


	//   ....[94]....
        /*06e8*/ 	.word	0x00006660
        /*06ec*/ 	.word	0x00000002
        /*06f0*/ 	.word	0x00000040
        /*06f4*/ 	.short	0x010a
        /*06f6*/ 	.byte	0xff
	.zero		1


	//   ....[95]....
        /*06f8*/ 	.word	0x00006730
        /*06fc*/ 	.word	0x00000002
        /*0700*/ 	.word	0x00000040
        /*0704*/ 	.short	0x010a
        /*0706*/ 	.byte	0xff
	.zero		1


	//   ....[96]....
        /*0708*/ 	.word	0x000072b0
        /*070c*/ 	.word	0x0000004a
        /*0710*/ 	.word	0x00000000
        /*0714*/ 	.short	0x0101
        /*0716*/ 	.byte	0xff
	.zero		1


	//   ....[97]....
        /*0718*/ 	.word	0x000072d0
        /*071c*/ 	.word	0x00000000
        /*0720*/ 	.word	0x00000040
        /*0724*/ 	.short	0x010a
        /*0726*/ 	.byte	0xff
	.zero		1


	//   ....[98]....
        /*0728*/ 	.word	0x00007390
        /*072c*/ 	.word	0x00000000
        /*0730*/ 	.word	0x00000040
        /*0734*/ 	.short	0x010a
        /*0736*/ 	.byte	0xff
	.zero		1


	//   ....[99]....
        /*0738*/ 	.word	0x00007f10
        /*073c*/ 	.word	0x0000004a
        /*0740*/ 	.word	0x00000000
        /*0744*/ 	.short	0x0101
        /*0746*/ 	.byte	0xff
	.zero		1


	//   ....[100]....
        /*0748*/ 	.word	0x00007f30
        /*074c*/ 	.word	0x00000002
        /*0750*/ 	.word	0x00000040
        /*0754*/ 	.short	0x010a
        /*0756*/ 	.byte	0xff
	.zero		1


	//   ....[101]....
        /*0758*/ 	.word	0x00007ff0
        /*075c*/ 	.word	0x00000002
        /*0760*/ 	.word	0x00000040
        /*0764*/ 	.short	0x010a
        /*0766*/ 	.byte	0xff
	.zero		1


	//   ....[102]....
        /*0768*/ 	.word	0x00008350
        /*076c*/ 	.word	0x000000ff
        /*0770*/ 	.word	0x00000000
        /*0774*/ 	.short	0x0101
        /*0776*/ 	.byte	0x05
	.zero		1


	//   ....[103]....
        /*0778*/ 	.word	0x00008bd0
        /*077c*/ 	.word	0x00000000
        /*0780*/ 	.word	0x00000000
        /*0784*/ 	.short	0x0101
        /*0786*/ 	.byte	0xff
	.zero		1


	//   ....[104]....
        /*0788*/ 	.word	0x00008e40
        /*078c*/ 	.word	0x000000ff
        /*0790*/ 	.word	0x00000000
        /*0794*/ 	.short	0x0101
        /*0796*/ 	.byte	0x04
	.zero		1


	//   ....[105]....
        /*0798*/ 	.word	0x00008e60
        /*079c*/ 	.word	0x00000002
        /*07a0*/ 	.word	0x00000100
        /*07a4*/ 	.short	0x010a
        /*07a6*/ 	.byte	0xff
	.zero		1


	//   ....[106]....
        /*07a8*/ 	.word	0x00008ec0
        /*07ac*/ 	.word	0x00000002
        /*07b0*/ 	.word	0x00000020
        /*07b4*/ 	.short	0x010a
        /*07b6*/ 	.byte	0xff
	.zero		1


	//   ....[107]....
        /*07b8*/ 	.word	0x00008f20
        /*07bc*/ 	.word	0x00000002
        /*07c0*/ 	.word	0x00000020
        /*07c4*/ 	.short	0x010a
        /*07c6*/ 	.byte	0xff
	.zero		1


	//   ....[108]....
        /*07c8*/ 	.word	0x00008f70
        /*07cc*/ 	.word	0x00000002
        /*07d0*/ 	.word	0x00000090
        /*07d4*/ 	.short	0x010a
        /*07d6*/ 	.byte	0xff
	.zero		1


	//   ....[109]....
        /*07d8*/ 	.word	0x00008fd0
        /*07dc*/ 	.word	0x00000000
        /*07e0*/ 	.word	0x00000000
        /*07e4*/ 	.short	0x010a
        /*07e6*/ 	.byte	0xff
	.zero		1


	//   ....[110]....
        /*07e8*/ 	.word	0x00009030
        /*07ec*/ 	.word	0x00000000
        /*07f0*/ 	.word	0x00000000
        /*07f4*/ 	.short	0x010a
        /*07f6*/ 	.byte	0xff
	.zero		1


	//   ....[111]....
        /*07f8*/ 	.word	0x00009090
        /*07fc*/ 	.word	0x00000000
        /*0800*/ 	.word	0x00000000
        /*0804*/ 	.short	0x010a
        /*0806*/ 	.byte	0xff
	.zero		1


	//   ....[112]....
        /*0808*/ 	.word	0x000090e0
        /*080c*/ 	.word	0x00000000
        /*0810*/ 	.word	0x000000f0
        /*0814*/ 	.short	0x010a
        /*0816*/ 	.byte	0xff
	.zero		1


	//   ....[113]....
        /*0818*/ 	.word	0x00009140
        /*081c*/ 	.word	0x00000000
        /*0820*/ 	.word	0x000000a0
        /*0824*/ 	.short	0x010a
        /*0826*/ 	.byte	0xff
	.zero		1


	//   ....[114]....
        /*0828*/ 	.word	0x00009190
        /*082c*/ 	.word	0x00000000
        /*0830*/ 	.word	0x00000090
        /*0834*/ 	.short	0x010a
        /*0836*/ 	.byte	0xff
	.zero		1


	//   ....[115]....
        /*0838*/ 	.word	0x000091f0
        /*083c*/ 	.word	0x00000000
        /*0840*/ 	.word	0x000000a0
        /*0844*/ 	.short	0x010a
        /*0846*/ 	.byte	0xff
	.zero		1


	//   ....[116]....
        /*0848*/ 	.word	0x00009240
        /*084c*/ 	.word	0x00000000
        /*0850*/ 	.word	0x00000090
        /*0854*/ 	.short	0x010a
        /*0856*/ 	.byte	0xff
	.zero		1


	//   ....[117]....
        /*0858*/ 	.word	0x000092a0
        /*085c*/ 	.word	0x00000002
        /*0860*/ 	.word	0x000000d0
        /*0864*/ 	.short	0x010a
        /*0866*/ 	.byte	0xff
	.zero		1


	//   ....[118]....
        /*0868*/ 	.word	0x00009300
        /*086c*/ 	.word	0x00000000
        /*0870*/ 	.word	0x00000000
        /*0874*/ 	.short	0x010a
        /*0876*/ 	.byte	0xff
	.zero		1


	//   ....[119]....
        /*0878*/ 	.word	0x00009360
        /*087c*/ 	.word	0x00000000
        /*0880*/ 	.word	0x00000000
        /*0884*/ 	.short	0x010a
        /*0886*/ 	.byte	0xff
	.zero		1


	//   ....[120]....
        /*0888*/ 	.word	0x000093c0
        /*088c*/ 	.word	0x00000000
        /*0890*/ 	.word	0x00000000
        /*0894*/ 	.short	0x010a
        /*0896*/ 	.byte	0xff
	.zero		1


	//   ....[121]....
        /*0898*/ 	.word	0x00009420
        /*089c*/ 	.word	0x00000000
        /*08a0*/ 	.word	0x00000000
        /*08a4*/ 	.short	0x010a
        /*08a6*/ 	.byte	0xff
	.zero		1


	//   ....[122]....
        /*08a8*/ 	.word	0x00009480
        /*08ac*/ 	.word	0x00000000
        /*08b0*/ 	.word	0x00000000
        /*08b4*/ 	.short	0x010a
        /*08b6*/ 	.byte	0xff
	.zero		1


	//   ....[123]....
        /*08b8*/ 	.word	0x000094d0
        /*08bc*/ 	.word	0x00000000
        /*08c0*/ 	.word	0x00000090
        /*08c4*/ 	.short	0x010a
        /*08c6*/ 	.byte	0xff
	.zero		1


	//   ....[124]....
        /*08c8*/ 	.word	0x00009530
        /*08cc*/ 	.word	0x00000000
        /*08d0*/ 	.word	0x00000088
        /*08d4*/ 	.short	0x010a
        /*08d6*/ 	.byte	0xff
	.zero		1


	//   ....[125]....
        /*08d8*/ 	.word	0x00009590
        /*08dc*/ 	.word	0x00000000
        /*08e0*/ 	.word	0x00000060
        /*08e4*/ 	.short	0x010a
        /*08e6*/ 	.byte	0xff
	.zero		1


	//   ....[126]....
        /*08e8*/ 	.word	0x000095f0
        /*08ec*/ 	.word	0x00000000
        /*08f0*/ 	.word	0x00000068
        /*08f4*/ 	.short	0x010a
        /*08f6*/ 	.byte	0xff
	.zero		1


	//   ....[127]....
        /*08f8*/ 	.word	0x00009650
        /*08fc*/ 	.word	0x00000000
        /*0900*/ 	.word	0x00000070
        /*0904*/ 	.short	0x010a
        /*0906*/ 	.byte	0xff
	.zero		1


	//   ....[128]....
        /*0908*/ 	.word	0x000096b0
        /*090c*/ 	.word	0x00000000
        /*0910*/ 	.word	0x00000078
        /*0914*/ 	.short	0x010a
        /*0916*/ 	.byte	0xff
	.zero		1


	//   ....[129]....
        /*0918*/ 	.word	0x00009710
        /*091c*/ 	.word	0x00000000
        /*0920*/ 	.word	0x00000060
        /*0924*/ 	.short	0x010a
        /*0926*/ 	.byte	0xff
	.zero		1


	//   ....[130]....
        /*0928*/ 	.word	0x00009770
        /*092c*/ 	.word	0x00000000
        /*0930*/ 	.word	0x00000068
        /*0934*/ 	.short	0x010a
        /*0936*/ 	.byte	0xff
	.zero		1


	//   ....[131]....
        /*0938*/ 	.word	0x000097d0
        /*093c*/ 	.word	0x00000000
        /*0940*/ 	.word	0x00000070
        /*0944*/ 	.short	0x010a
        /*0946*/ 	.byte	0xff
	.zero		1


	//   ....[132]....
        /*0948*/ 	.word	0x00009820
        /*094c*/ 	.word	0x00000000
        /*0950*/ 	.word	0x00000090
        /*0954*/ 	.short	0x010a
        /*0956*/ 	.byte	0xff
	.zero		1


	//   ....[133]....
        /*0958*/ 	.word	0x00009880
        /*095c*/ 	.word	0x00000000
        /*0960*/ 	.word	0x00000040
        /*0964*/ 	.short	0x010a
        /*0966*/ 	.byte	0xff
	.zero		1


	//   ....[134]....
        /*0968*/ 	.word	0x000098d0
        /*096c*/ 	.word	0x00000040
        /*0970*/ 	.word	0x000000b0
        /*0974*/ 	.short	0x010a
        /*0976*/ 	.byte	0xff
	.zero		1


	//   ....[135]....
        /*0978*/ 	.word	0x00009920
        /*097c*/ 	.word	0x00000002
        /*0980*/ 	.word	0x00000040
        /*0984*/ 	.short	0x010a
        /*0986*/ 	.byte	0xff
	.zero		1


	//   ....[136]....
        /*0988*/ 	.word	0x00009970
        /*098c*/ 	.word	0x00000000
        /*0990*/ 	.word	0x00000040
        /*0994*/ 	.short	0x010a
        /*0996*/ 	.byte	0xff
	.zero		1


	//   ....[137]....
        /*0998*/ 	.word	0x000099c0
        /*099c*/ 	.word	0x00000002
        /*09a0*/ 	.word	0x00000040
        /*09a4*/ 	.short	0x010a
        /*09a6*/ 	.byte	0xff
	.zero		1


	//----- nvinfo : EIATTR_NUM_MBARRIERS
	.align		4
.L_47:
        /*09a8*/ 	.byte	0x03, 0x38
        /*09aa*/ 	.short	0x0022


	//----- nvinfo : EIATTR_EXIT_INSTR_OFFSETS
	.align		4
        /*09ac*/ 	.byte	0x04, 0x1c
        /*09ae*/ 	.short	(.L_49 - .L_48)


	//   ....[0]....
.L_48:
        /*09b0*/ 	.word	0x00002500


	//   ....[1]....
        /*09b4*/ 	.word	0x000029f0


	//   ....[2]....
        /*09b8*/ 	.word	0x00002a50


	//   ....[3]....
        /*09bc*/ 	.word	0x000039b0


	//   ....[4]....
        /*09c0*/ 	.word	0x000049e0


	//   ....[5]....
        /*09c4*/ 	.word	0x00004a20


	//   ....[6]....
        /*09c8*/ 	.word	0x00008d30


	//   ....[7]....
        /*09cc*/ 	.word	0x00008db0


	//   ....[8]....
        /*09d0*/ 	.word	0x00008de0


	//   ....[9]....
        /*09d4*/ 	.word	0x00008e50


	//----- nvinfo : EIATTR_MAX_THREADS
	.align		4
.L_49:
        /*09d8*/ 	.byte	0x04, 0x05
        /*09da*/ 	.short	(.L_51 - .L_50)
.L_50:
        /*09dc*/ 	.word	0x00000100
        /*09e0*/ 	.word	0x00000001
        /*09e4*/ 	.word	0x00000001


	//----- nvinfo : EIATTR_CRS_STACK_SIZE
	.align		4
.L_51:
        /*09e8*/ 	.byte	0x04, 0x1e
        /*09ea*/ 	.short	(.L_53 - .L_52)
.L_52:
        /*09ec*/ 	.word	0x00000000


	//----- nvinfo : EIATTR_CBANK_PARAM_SIZE
	.align		4
.L_53:
        /*09f0*/ 	.byte	0x03, 0x19
        /*09f2*/ 	.short	0x0800


	//----- nvinfo : EIATTR_PARAM_CBANK
	.align		4
        /*09f4*/ 	.byte	0x04, 0x0a
        /*09f6*/ 	.short	(.L_55 - .L_54)
	.align		4
.L_54:
        /*09f8*/ 	.word	index@(.nv.constant0._ZN7cutlass13device_kernelINS_4gemm6kernel13GemmUniversalIN4cute5tupleIJiiiiEEENS1_10collective13CollectiveMmaINS1_35MainloopSm100TmaUmmaWarpSpecializedILi4ELi2ELi4ENS5_IJNS4_1CILi1EEESB_SB_EEEEENS5_IJNSA_ILi64EEENSA_ILi256EEESE_EEENS_6half_tENS5_IJlSB_lEEESH_SI_NS4_8TiledMMAINS4_8MMA_AtomIJNS4_20SM100_MMA_F16BF16_SSISH_SH_fLi64ELi256ELNS4_4UMMA5MajorE0ELSN_0ELNSM_7ScaleInE0ELSO_0EEEEEENS4_6LayoutISC_NS5_IJNSA_ILi0EEESS_SS_EEEEENS5_IJNS4_10UnderscoreESV_SV_EEEEENS4_13SM90_TMA_LOADENS4_14ComposedLayoutINS4_7SwizzleILi3ELi4ELi3EEENS4_18smem_ptr_flag_bitsILi16EEENSR_INS5_IJNSA_ILi8EEESE_EEENS5_IJSE_SB_EEEEEEEvNS4_8identityESY_S18_vS19_EENS_8epilogue10collective18CollectiveEpilogueINS1B_23Sm100TmaWarpSpecializedILi4ELi2ELi32ELb1ELb0EEEJSG_NS5_IJNSR_ISE_SB_EES1G_EEESH_SI_SH_SI_NS1B_6fusion15FusionCallbacksIS1F_NS1I_17LinearCombinationISH_fSH_fLNS_15FloatRoundStyleE2EEESG_S1H_JEEENS4_5SM1004TMEM4LOAD26SM100_TMEM_LOAD_16dp256b8xESY_S18_NS4_17SM75_U32x4_LDSM_NENS4_14SM90_TMA_STOREES18_NS4_17SM90_U32x4_STSM_NENS4_39AutoVectorizingCopyWithAssumedAlignmentILi128EEEEEEvvEEEEvNT_6ParamsE)
        /*09fc*/ 	.short	0x0380
        /*09fe*/ 	.short	0x0800


	//----- nvinfo : EIATTR_SW_WAR
	.align		4
.L_55:
        /*0a00*/ 	.byte	0x04, 0x36
        /*0a02*/ 	.short	(.L_57 - .L_56)
.L_56:
        /*0a04*/ 	.word	0x00000008
.L_57:


//--------------------- .nv.callgraph             --------------------------
	.section	.nv.callgraph,"",@"SHT_CUDA_CALLGRAPH"
	.align	4
	.sectionentsize	8
	.align		4
        /*0000*/ 	.word	0x00000000
	.align		4
        /*0004*/ 	.word	0xffffffff
	.align		4
        /*0008*/ 	.word	index@(_ZN7cutlass13device_kernelINS_4gemm6kernel13GemmUniversalIN4cute5tupleIJiiiiEEENS1_10collective13CollectiveMmaINS1_35MainloopSm100TmaUmmaWarpSpecializedILi4ELi2ELi4ENS5_IJNS4_1CILi1EEESB_SB_EEEEENS5_IJNSA_ILi64EEENSA_ILi256EEESE_EEENS_6half_tENS5_IJlSB_lEEESH_SI_NS4_8TiledMMAINS4_8MMA_AtomIJNS4_20SM100_MMA_F16BF16_SSISH_SH_fLi64ELi256ELNS4_4UMMA5MajorE0ELSN_0ELNSM_7ScaleInE0ELSO_0EEEEEENS4_6LayoutISC_NS5_IJNSA_ILi0EEESS_SS_EEEEENS5_IJNS4_10UnderscoreESV_SV_EEEEENS4_13SM90_TMA_LOADENS4_14ComposedLayoutINS4_7SwizzleILi3ELi4ELi3EEENS4_18smem_ptr_flag_bitsILi16EEENSR_INS5_IJNSA_ILi8EEESE_EEENS5_IJSE_SB_EEEEEEEvNS4_8identityESY_S18_vS19_EENS_8epilogue10collective18CollectiveEpilogueINS1B_23Sm100TmaWarpSpecializedILi4ELi2ELi32ELb1ELb0EEEJSG_NS5_IJNSR_ISE_SB_EES1G_EEESH_SI_SH_SI_NS1B_6fusion15FusionCallbacksIS1F_NS1I_17LinearCombinationISH_fSH_fLNS_15FloatRoundStyleE2EEESG_S1H_JEEENS4_5SM1004TMEM4LOAD26SM100_TMEM_LOAD_16dp256b8xESY_S18_NS4_17SM75_U32x4_LDSM_NENS4_14SM90_TMA_STOREES18_NS4_17SM90_U32x4_STSM_NENS4_39AutoVectorizingCopyWithAssumedAlignmentILi128EEEEEEvvEEEEvNT_6ParamsE)
	.align		4
        /*000c*/ 	.word	index@(__assertfail)
	.align		4
        /*0010*/ 	.word	0x00000000
	.align		4
        /*0014*/ 	.word	0xfffffffe
	.align		4
        /*0018*/ 	.word	0x00000000
	.align		4
        /*001c*/ 	.word	0xfffffffd
	.align		4
        /*0020*/ 	.word	0x00000000
	.align		4
        /*0024*/ 	.word	0xfffffffc


//--------------------- .nv.constant4             --------------------------
	.section	.nv.constant4,"a",@progbits
	.align	8
	.align		8
.nv.constant4:
        /*0000*/ 	.dword	__assertfail
	.align		8
        /*0008*/ 	.dword	__unnamed_1
	.align		8
        /*0010*/ 	.dword	__unnamed_2
	.align		8
        /*0018*/ 	.dword	_ZN40_INTERNAL_e43c3b37_4_k_cu_d11d6ebe_327994cuda3std3__45__cpo5beginE
	.align		8
        /*0020*/ 	.dword	_ZN40_INTERNAL_e43c3b37_4_k_cu_d11d6ebe_327994cuda3std3__45__cpo3endE
	.align		8
        /*0028*/ 	.dword	_ZN40_INTERNAL_e43c3b37_4_k_cu_d11d6ebe_327994cuda3std3__45__cpo6cbeginE
	.align		8
        /*0030*/ 	.dword	_ZN40_INTERNAL_e43c3b37_4_k_cu_d11d6ebe_327994cuda3std3__45__cpo4cendE
	.align		8
        /*0038*/ 	.dword	_ZN40_INTERNAL_e43c3b37_4_k_cu_d11d6ebe_327994cuda3std3__442_GLOBAL__N__e43c3b37_4_k_cu_d11d6ebe_327996ignoreE
	.align		8
        /*0040*/ 	.dword	_ZN40_INTERNAL_e43c3b37_4_k_cu_d11d6ebe_327994cuda3std3__419piecewise_constructE
	.align		8
        /*0048*/ 	.dword	_ZN40_INTERNAL_e43c3b37_4_k_cu_d11d6ebe_327994cuda3std3__48in_placeE
	.align		8
        /*0050*/ 	.dword	_ZN40_INTERNAL_e43c3b37_4_k_cu_d11d6ebe_327994cuda3std6ranges3__45__cpo4swapE
	.align		8
        /*0058*/ 	.dword	_ZN40_INTERNAL_e43c3b37_4_k_cu_d11d6ebe_327994cuda3std6ranges3__45__cpo9iter_moveE
	.align		8
        /*0060*/ 	.dword	_ZN40_INTERNAL_e43c3b37_4_k_cu_d11d6ebe_327994cute7productE
	.align		8
        /*0068*/ 	.dword	_ZN40_INTERNAL_e43c3b37_4_k_cu_d11d6ebe_327994cute1_E
	.align		8
        /*0070*/ 	.dword	$str$25
	.align		8
        /*0078*/ 	.dword	$str$26
	.align		8
        /*0080*/ 	.dword	$str$27
	.align		8
        /*0088*/ 	.dword	$str$28


//--------------------- .text._ZN7cutlass13device_kernelINS_4gemm6kernel13GemmUniversalIN4cute5tupleIJiiiiEEENS1_10collective13CollectiveMmaINS1_35MainloopSm100TmaUmmaWarpSpecializedILi4ELi2ELi4ENS5_IJNS4_1CILi1EEESB_SB_EEEEENS5_IJNSA_ILi64EEENSA_ILi256EEESE_EEENS_6half_tENS5_IJlSB_lEEESH_SI_NS4_8TiledMMAINS4_8MMA_AtomIJNS4_20SM100_MMA_F16BF16_SSISH_SH_fLi64ELi256ELNS4_4UMMA5MajorE0ELSN_0ELNSM_7ScaleInE0ELSO_0EEEEEENS4_6LayoutISC_NS5_IJNSA_ILi0EEESS_SS_EEEEENS5_IJNS4_10UnderscoreESV_SV_EEEEENS4_13SM90_TMA_LOADENS4_14ComposedLayoutINS4_7SwizzleILi3ELi4ELi3EEENS4_18smem_ptr_flag_bitsILi16EEENSR_INS5_IJNSA_ILi8EEESE_EEENS5_IJSE_SB_EEEEEEEvNS4_8identityESY_S18_vS19_EENS_8epilogue10collective18CollectiveEpilogueINS1B_23Sm100TmaWarpSpecializedILi4ELi2ELi32ELb1ELb0EEEJSG_NS5_IJNSR_ISE_SB_EES1G_EEESH_SI_SH_SI_NS1B_6fusion15FusionCallbacksIS1F_NS1I_17LinearCombinationISH_fSH_fLNS_15FloatRoundStyleE2EEESG_S1H_JEEENS4_5SM1004TMEM4LOAD26SM100_TMEM_LOAD_16dp256b8xESY_S18_NS4_17SM75_U32x4_LDSM_NENS4_14SM90_TMA_STOREES18_NS4_17SM90_U32x4_STSM_NENS4_39AutoVectorizingCopyWithAssumedAlignmentILi128EEEEEEvvEEEEvNT_6ParamsE --------------------------
	.section	.text._ZN7cutlass13device_kernelINS_4gemm6kernel13GemmUniversalIN4cute5tupleIJiiiiEEENS1_10collective13CollectiveMmaINS1_35MainloopSm100TmaUmmaWarpSpecializedILi4ELi2ELi4ENS5_IJNS4_1CILi1EEESB_SB_EEEEENS5_IJNSA_ILi64EEENSA_ILi256EEESE_EEENS_6half_tENS5_IJlSB_lEEESH_SI_NS4_8TiledMMAINS4_8MMA_AtomIJNS4_20SM100_MMA_F16BF16_SSISH_SH_fLi64ELi256ELNS4_4UMMA5MajorE0ELSN_0ELNSM_7ScaleInE0ELSO_0EEEEEENS4_6LayoutISC_NS5_IJNSA_ILi0EEESS_SS_EEEEENS5_IJNS4_10UnderscoreESV_SV_EEEEENS4_13SM90_TMA_LOADENS4_14ComposedLayoutINS4_7SwizzleILi3ELi4ELi3EEENS4_18smem_ptr_flag_bitsILi16EEENSR_INS5_IJNSA_ILi8EEESE_EEENS5_IJSE_SB_EEEEEEEvNS4_8identityESY_S18_vS19_EENS_8epilogue10collective18CollectiveEpilogueINS1B_23Sm100TmaWarpSpecializedILi4ELi2ELi32ELb1ELb0EEEJSG_NS5_IJNSR_ISE_SB_EES1G_EEESH_SI_SH_SI_NS1B_6fusion15FusionCallbacksIS1F_NS1I_17LinearCombinationISH_fSH_fLNS_15FloatRoundStyleE2EEESG_S1H_JEEENS4_5SM1004TMEM4LOAD26SM100_TMEM_LOAD_16dp256b8xESY_S18_NS4_17SM75_U32x4_LDSM_NENS4_14SM90_TMA_STOREES18_NS4_17SM90_U32x4_STSM_NENS4_39AutoVectorizingCopyWithAssumedAlignmentILi128EEEEEEvvEEEEvNT_6ParamsE,"ax",@progbits
	.align	128
.text._ZN7cutlass13device_kernelINS_4gemm6kernel13GemmUniversalIN4cute5tupleIJiiiiEEENS1_10collective13CollectiveMmaINS1_35MainloopSm100TmaUmmaWarpSpecializedILi4ELi2ELi4ENS5_IJNS4_1CILi1EEESB_SB_EEEEENS5_IJNSA_ILi64EEENSA_ILi256EEESE_EEENS_6half_tENS5_IJlSB_lEEESH_SI_NS4_8TiledMMAINS4_8MMA_AtomIJNS4_20SM100_MMA_F16BF16_SSISH_SH_fLi64ELi256ELNS4_4UMMA5MajorE0ELSN_0ELNSM_7ScaleInE0ELSO_0EEEEEENS4_6LayoutISC_NS5_IJNSA_ILi0EEESS_SS_EEEEENS5_IJNS4_10UnderscoreESV_SV_EEEEENS4_13SM90_TMA_LOADENS4_14ComposedLayoutINS4_7SwizzleILi3ELi4ELi3EEENS4_18smem_ptr_flag_bitsILi16EEENSR_INS5_IJNSA_ILi8EEESE_EEENS5_IJSE_SB_EEEEEEEvNS4_8identityESY_S18_vS19_EENS_8epilogue10collective18CollectiveEpilogueINS1B_23Sm100TmaWarpSpecializedILi4ELi2ELi32ELb1ELb0EEEJSG_NS5_IJNSR_ISE_SB_EES1G_EEESH_SI_SH_SI_NS1B_6fusion15FusionCallbacksIS1F_NS1I_17LinearCombinationISH_fSH_fLNS_15FloatRoundStyleE2EEESG_S1H_JEEENS4_5SM1004TMEM4LOAD26SM100_TMEM_LOAD_16dp256b8xESY_S18_NS4_17SM75_U32x4_LDSM_NENS4_14SM90_TMA_STOREES18_NS4_17SM90_U32x4_STSM_NENS4_39AutoVectorizingCopyWithAssumedAlignmentILi128EEEEEEvvEEEEvNT_6ParamsE:
        .type           _ZN7cutlass13device_kernelINS_4gemm6kernel13GemmUniversalIN4cute5tupleIJiiiiEEENS1_10collective13CollectiveMmaINS1_35MainloopSm100TmaUmmaWarpSpecializedILi4ELi2ELi4ENS5_IJNS4_1CILi1EEESB_SB_EEEEENS5_IJNSA_ILi64EEENSA_ILi256EEESE_EEENS_6half_tENS5_IJlSB_lEEESH_SI_NS4_8TiledMMAINS4_8MMA_AtomIJNS4_20SM100_MMA_F16BF16_SSISH_SH_fLi64ELi256ELNS4_4UMMA5MajorE0ELSN_0ELNSM_7ScaleInE0ELSO_0EEEEEENS4_6LayoutISC_NS5_IJNSA_ILi0EEESS_SS_EEEEENS5_IJNS4_10UnderscoreESV_SV_EEEEENS4_13SM90_TMA_LOADENS4_14ComposedLayoutINS4_7SwizzleILi3ELi4ELi3EEENS4_18smem_ptr_flag_bitsILi16EEENSR_INS5_IJNSA_ILi8EEESE_EEENS5_IJSE_SB_EEEEEEEvNS4_8identityESY_S18_vS19_EENS_8epilogue10collective18CollectiveEpilogueINS1B_23Sm100TmaWarpSpecializedILi4ELi2ELi32ELb1ELb0EEEJSG_NS5_IJNSR_ISE_SB_EES1G_EEESH_SI_SH_SI_NS1B_6fusion15FusionCallbacksIS1F_NS1I_17LinearCombinationISH_fSH_fLNS_15FloatRoundStyleE2EEESG_S1H_JEEENS4_5SM1004TMEM4LOAD26SM100_TMEM_LOAD_16dp256b8xESY_S18_NS4_17SM75_U32x4_LDSM_NENS4_14SM90_TMA_STOREES18_NS4_17SM90_U32x4_STSM_NENS4_39AutoVectorizingCopyWithAssumedAlignmentILi128EEEEEEvvEEEEvNT_6ParamsE,@function
        .size           _ZN7cutlass13device_kernelINS_4gemm6kernel13GemmUniversalIN4cute5tupleIJiiiiEEENS1_10collective13CollectiveMmaINS1_35MainloopSm100TmaUmmaWarpSpecializedILi4ELi2ELi4ENS5_IJNS4_1CILi1EEESB_SB_EEEEENS5_IJNSA_ILi64EEENSA_ILi256EEESE_EEENS_6half_tENS5_IJlSB_lEEESH_SI_NS4_8TiledMMAINS4_8MMA_AtomIJNS4_20SM100_MMA_F16BF16_SSISH_SH_fLi64ELi256ELNS4_4UMMA5MajorE0ELSN_0ELNSM_7ScaleInE0ELSO_0EEEEEENS4_6LayoutISC_NS5_IJNSA_ILi0EEESS_SS_EEEEENS5_IJNS4_10UnderscoreESV_SV_EEEEENS4_13SM90_TMA_LOADENS4_14ComposedLayoutINS4_7SwizzleILi3ELi4ELi3EEENS4_18smem_ptr_flag_bitsILi16EEENSR_INS5_IJNSA_ILi8EEESE_EEENS5_IJSE_SB_EEEEEEEvNS4_8identityESY_S18_vS19_EENS_8epilogue10collective18CollectiveEpilogueINS1B_23Sm100TmaWarpSpecializedILi4ELi2ELi32ELb1ELb0EEEJSG_NS5_IJNSR_ISE_SB_EES1G_EEESH_SI_SH_SI_NS1B_6fusion15FusionCallbacksIS1F_NS1I_17LinearCombinationISH_fSH_fLNS_15FloatRoundStyleE2EEESG_S1H_JEEENS4_5SM1004TMEM4LOAD26SM100_TMEM_LOAD_16dp256b8xESY_S18_NS4_17SM75_U32x4_LDSM_NENS4_14SM90_TMA_STOREES18_NS4_17SM90_U32x4_STSM_NENS4_39AutoVectorizingCopyWithAssumedAlignmentILi128EEEEEEvvEEEEvNT_6ParamsE,(.L_x_176 - _ZN7cutlass13device_kernelINS_4gemm6kernel13GemmUniversalIN4cute5tupleIJiiiiEEENS1_10collective13CollectiveMmaINS1_35MainloopSm100TmaUmmaWarpSpecializedILi4ELi2ELi4ENS5_IJNS4_1CILi1EEESB_SB_EEEEENS5_IJNSA_ILi64EEENSA_ILi256EEESE_EEENS_6half_tENS5_IJlSB_lEEESH_SI_NS4_8TiledMMAINS4_8MMA_AtomIJNS4_20SM100_MMA_F16BF16_SSISH_SH_fLi64ELi256ELNS4_4UMMA5MajorE0ELSN_0ELNSM_7ScaleInE0ELSO_0EEEEEENS4_6LayoutISC_NS5_IJNSA_ILi0EEESS_SS_EEEEENS5_IJNS4_10UnderscoreESV_SV_EEEEENS4_13SM90_TMA_LOADENS4_14ComposedLayoutINS4_7SwizzleILi3ELi4ELi3EEENS4_18smem_ptr_flag_bitsILi16EEENSR_INS5_IJNSA_ILi8EEESE_EEENS5_IJSE_SB_EEEEEEEvNS4_8identityESY_S18_vS19_EENS_8epilogue10collective18CollectiveEpilogueINS1B_23Sm100TmaWarpSpecializedILi4ELi2ELi32ELb1ELb0EEEJSG_NS5_IJNSR_ISE_SB_EES1G_EEESH_SI_SH_SI_NS1B_6fusion15FusionCallbacksIS1F_NS1I_17LinearCombinationISH_fSH_fLNS_15FloatRoundStyleE2EEESG_S1H_JEEENS4_5SM1004TMEM4LOAD26SM100_TMEM_LOAD_16dp256b8xESY_S18_NS4_17SM75_U32x4_LDSM_NENS4_14SM90_TMA_STOREES18_NS4_17SM90_U32x4_STSM_NENS4_39AutoVectorizingCopyWithAssumedAlignmentILi128EEEEEEvvEEEEvNT_6ParamsE)
        .other          _ZN7cutlass13device_kernelINS_4gemm6kernel13GemmUniversalIN4cute5tupleIJiiiiEEENS1_10collective13CollectiveMmaINS1_35MainloopSm100TmaUmmaWarpSpecializedILi4ELi2ELi4ENS5_IJNS4_1CILi1EEESB_SB_EEEEENS5_IJNSA_ILi64EEENSA_ILi256EEESE_EEENS_6half_tENS5_IJlSB_lEEESH_SI_NS4_8TiledMMAINS4_8MMA_AtomIJNS4_20SM100_MMA_F16BF16_SSISH_SH_fLi64ELi256ELNS4_4UMMA5MajorE0ELSN_0ELNSM_7ScaleInE0ELSO_0EEEEEENS4_6LayoutISC_NS5_IJNSA_ILi0EEESS_SS_EEEEENS5_IJNS4_10UnderscoreESV_SV_EEEEENS4_13SM90_TMA_LOADENS4_14ComposedLayoutINS4_7SwizzleILi3ELi4ELi3EEENS4_18smem_ptr_flag_bitsILi16EEENSR_INS5_IJNSA_ILi8EEESE_EEENS5_IJSE_SB_EEEEEEEvNS4_8identityESY_S18_vS19_EENS_8epilogue10collective18CollectiveEpilogueINS1B_23Sm100TmaWarpSpecializedILi4ELi2ELi32ELb1ELb0EEEJSG_NS5_IJNSR_ISE_SB_EES1G_EEESH_SI_SH_SI_NS1B_6fusion15FusionCallbacksIS1F_NS1I_17LinearCombinationISH_fSH_fLNS_15FloatRoundStyleE2EEESG_S1H_JEEENS4_5SM1004TMEM4LOAD26SM100_TMEM_LOAD_16dp256b8xESY_S18_NS4_17SM75_U32x4_LDSM_NENS4_14SM90_TMA_STOREES18_NS4_17SM90_U32x4_STSM_NENS4_39AutoVectorizingCopyWithAssumedAlignmentILi128EEEEEEvvEEEEvNT_6ParamsE,@"STO_CUDA_ENTRY STV_DEFAULT"
_ZN7cutlass13device_kernelINS_4gemm6kernel13GemmUniversalIN4cute5tupleIJiiiiEEENS1_10collective13CollectiveMmaINS1_35MainloopSm100TmaUmmaWarpSpecializedILi4ELi2ELi4ENS5_IJNS4_1CILi1EEESB_SB_EEEEENS5_IJNSA_ILi64EEENSA_ILi256EEESE_EEENS_6half_tENS5_IJlSB_lEEESH_SI_NS4_8TiledMMAINS4_8MMA_AtomIJNS4_20SM100_MMA_F16BF16_SSISH_SH_fLi64ELi256ELNS4_4UMMA5MajorE0ELSN_0ELNSM_7ScaleInE0ELSO_0EEEEEENS4_6LayoutISC_NS5_IJNSA_ILi0EEESS_SS_EEEEENS5_IJNS4_10UnderscoreESV_SV_EEEEENS4_13SM90_TMA_LOADENS4_14ComposedLayoutINS4_7SwizzleILi3ELi4ELi3EEENS4_18smem_ptr_flag_bitsILi16EEENSR_INS5_IJNSA_ILi8EEESE_EEENS5_IJSE_SB_EEEEEEEvNS4_8identityESY_S18_vS19_EENS_8epilogue10collective18CollectiveEpilogueINS1B_23Sm100TmaWarpSpecializedILi4ELi2ELi32ELb1ELb0EEEJSG_NS5_IJNSR_ISE_SB_EES1G_EEESH_SI_SH_SI_NS1B_6fusion15FusionCallbacksIS1F_NS1I_17LinearCombinationISH_fSH_fLNS_15FloatRoundStyleE2EEESG_S1H_JEEENS4_5SM1004TMEM4LOAD26SM100_TMEM_LOAD_16dp256b8xESY_S18_NS4_17SM75_U32x4_LDSM_NENS4_14SM90_TMA_STOREES18_NS4_17SM90_U32x4_STSM_NENS4_39AutoVectorizingCopyWithAssumedAlignmentILi128EEEEEEvvEEEEvNT_6ParamsE:
[----:B------:R-:W1:Y:S01]  /*0000*/  LDC R1, c[0x0][0x37c] ;  /* 0x0000df00ff017b82 */ /* 0x000e620000000800 */
[----:B------:R-:W2:Y:S01]  /*0010*/  S2R R101, SR_TID.X ;  /* 0x0000000000657919 */ /* 0x000ea20000002100 */
[----:B------:R-:W3:Y:S01]  /*0020*/  LDCU.64 UR4, c[0x0][0x890] ;  /* 0x00011200ff0477ac */ /* 0x000ee20008000a00 */
[----:B------:R-:W-:Y:S02]  /*0030*/  PRMT R88, RZ, 0x7610, R88 ;  /* 0x00007610ff587816 */ /* 0x000fe40000000058 */
[----:B------:R-:W-:Y:S01]  /*0040*/  ELECT P5, URZ, PT ;  /* 0x0000000000ff782f */ /* 0x000fe200038a0000 */
[----:B------:R-:W4:Y:S01]  /*0050*/  LDCU.64 UR46, c[0x0][0x358] ;  /* 0x00006b00ff2e77ac */ /* 0x000f220008000a00 */
[----:B---3--:R-:W-:-:S04]  /*0060*/  UISETP.NE.U32.AND UP0, UPT, UR4, URZ, UPT ;  /* 0x000000ff0400728c */ /* 0x008fc8000bf05070 */
[----:B------:R-:W-:Y:S01]  /*0070*/  UISETP.NE.AND.EX UP0, UPT, UR5, URZ, UPT, UP0 ;  /* 0x000000ff0500728c */ /* 0x000fe2000bf05300 */
[----:B--2---:R-:W-:-:S05]  /*0080*/  SHF.R.U32.HI R93, RZ, 0x5, R101 ;  /* 0x00000005ff5d7819 */ /* 0x004fca0000011665 */
[----:B------:R-:W2:Y:S02]  /*0090*/  SHFL.IDX PT, R0, R93, RZ, 0x1f ;  /* 0x00001fff5d007589 */ /* 0x000ea400000e0000 */
[----:B--2---:R-:W-:Y:S01]  /*00a0*/  R2UR UR8, R0 ;  /* 0x00000000000872ca */ /* 0x004fe200000e0000 */
[----:B-1--4-:R-:W-:-:S14]  /*00b0*/  BRA.U UP0, `(.L_x_0) ;  /* 0x00000001002c7547 */ /* 0x012fdc000b800000 */
[----:B------:R-:W1:Y:S02]  /*00c0*/  LDCU.64 UR6, c[0x0][0x888] ;  /* 0x00011100ff0677ac */ /* 0x000e640008000a00 */
[----:B-1----:R-:W-:-:S04]  /*00d0*/  UISETP.NE.U32.AND UP0, UPT, UR6, URZ, UPT ;  /* 0x000000ff0600728c */ /* 0x002fc8000bf05070 */
[----:B------:R-:W-:-:S09]  /*00e0*/  UISETP.NE.AND.EX UP0, UPT, UR7, URZ, UPT, UP0 ;  /* 0x000000ff0700728c */ /* 0x000fd2000bf05300 */
[----:B------:R-:W-:Y:S05]  /*00f0*/  BRA.U !UP0, `(.L_x_1) ;  /* 0x0000000108107547 */ /* 0x000fea000b800000 */
[----:B------:R-:W1:Y:S02]  /*0100*/  LDC.64 R2, c[0x0][0x888] ;  /* 0x00022200ff027b82 */ /* 0x000e640000000a00 */
[----:B-1----:R1:W5:Y:S01]  /*0110*/  LDG.E R49, desc[UR46][R2.64] ;  /* 0x0000002e02317981 */ /* 0x002362000c1e1900 */
[----:B------:R-:W-:Y:S01]  /*0120*/  HFMA2 R88, -RZ, RZ, 0, 5.9604644775390625e-08 ;  /* 0x00000001ff587431 */ /* 0x000fe200000001ff */
[----:B------:R-:W-:Y:S05]  /*0130*/  BRA `(.L_x_0) ;  /* 0x00000000000c7947 */ /* 0x000fea0003800000 */
.L_x_1:
[----:B------:R-:W1:Y:S01]  /*0140*/  LDCU UR6, c[0x0][0x880] ;  /* 0x00011000ff0677ac */ /* 0x000e620008000800 */
[----:B------:R-:W-:Y:S01]  /*0150*/  HFMA2 R88, -RZ, RZ, 0, 5.9604644775390625e-08 ;  /* 0x00000001ff587431 */ /* 0x000fe200000001ff */
[----:B-1----:R-:W-:-:S07]  /*0160*/  MOV R49, UR6 ;  /* 0x0000000600317c02 */ /* 0x002fce0008000f00 */
.L_x_0:
[----:B------:R-:W2:Y:S02]  /*0170*/  LDCU.64 UR6, c[0x0][0x8b0] ;  /* 0x00011600ff0677ac */ /* 0x000ea40008000a00 */
[----:B--2---:R-:W-:-:S04]  /*0180*/  UISETP.NE.U32.AND UP0, UPT, UR6, URZ, UPT ;  /* 0x000000ff0600728c */ /* 0x004fc8000bf05070 */
[----:B------:R-:W-:-:S09]  /*0190*/  UISETP.NE.AND.EX UP0, UPT, UR7, URZ, UPT, UP0 ;  /* 0x000000ff0700728c */ /* 0x000fd2000bf05300 */
[----:B------:R-:W-:Y:S05]  /*01a0*/  BRA.U UP0, `(.L_x_2) ;  /* 0x0000000100247547 */ /* 0x000fea000b800000 */
[----:B------:R-:W2:Y:S02]  /*01b0*/  LDCU.64 UR6, c[0x0][0x8a8] ;  /* 0x00011500ff0677ac */ /* 0x000ea40008000a00 */
[----:B--2---:R-:W-:-:S04]  /*01c0*/  UISETP.NE.U32.AND UP0, UPT, UR6, URZ, UPT ;  /* 0x000000ff0600728c */ /* 0x004fc8000bf05070 */
[----:B------:R-:W-:-:S09]  /*01d0*/  UISETP.NE.AND.EX UP0, UPT, UR7, URZ, UPT, UP0 ;  /* 0x000000ff0700728c */ /* 0x000fd2000bf05300 */
[----:B------:R-:W-:Y:S05]  /*01e0*/  BRA.U !UP0, `(.L_x_3) ;  /* 0x00000001080c7547 */ /* 0x000fea000b800000 */
[----:B-1----:R-:W1:Y:S02]  /*01f0*/  LDC.64 R2, c[0x0][0x8a8] ;  /* 0x00022a00ff027b82 */ /* 0x002e640000000a00 */
[----:B-1----:R2:W5:Y:S01]  /*0200*/  LDG.E R47, desc[UR46][R2.64] ;  /* 0x0000002e022f7981 */ /* 0x002562000c1e1900 */
[----:B------:R-:W-:Y:S05]  /*0210*/  BRA `(.L_x_2) ;  /* 0x0000000000087947 */ /* 0x000fea0003800000 */
.L_x_3:
[----:B------:R-:W2:Y:S02]  /*0220*/  LDCU UR6, c[0x0][0x8a0] ;  /* 0x00011400ff0677ac */ /* 0x000ea40008000800 */
[----:B--2---:R-:W-:Y:S02]  /*0230*/  MOV R47, UR6 ;  /* 0x00000006002f7c02 */ /* 0x004fe40008000f00 */
.L_x_2:
[----:B------:R-:W-:Y:S01]  /*0240*/  IMAD.U32 R0, RZ, RZ, UR8 ;  /* 0x00000008ff007e24 */ /* 0x000fe2000f8e00ff */
[----:B------:R-:W-:Y:S04]  /*0250*/  BSSY.RECONVERGENT B0, `(.L_x_4) ;  /* 0x000000c000007945 */ /* 0x000fe80003800200 */
[C---:B------:R-:W-:Y:S02]  /*0260*/  ISETP.NE.OR P1, PT, R0.reuse, 0x1, !P5 ;  /* 0x000000010000780c */ /* 0x040fe40006f25670 */
[----:B------:R-:W-:-:S11]  /*0270*/  ISETP.NE.OR P0, PT, R0, 0x3, !P5 ;  /* 0x000000030000780c */ /* 0x000fd60006f05670 */
[----:B------:R-:W-:Y:S05]  /*0280*/  @P1 BRA `(.L_x_5) ;  /* 0x0000000000201947 */ /* 0x000fea0003800000 */
[----:B------:R-:W3:Y:S02]  /*0290*/  LDCU.64 UR6, c[0x0][0x348] ;  /* 0x00006900ff0677ac */ /* 0x000ee40008000a00 */
[----:B---3--:R-:W-:Y:S02]  /*02a0*/  UIADD3 UR10, UP1, UPT, UR6, 0x80, URZ ;  /* 0x00000080060a7890 */ /* 0x008fe4000ff3e0ff */
[----:B------:R-:W-:Y:S02]  /*02b0*/  UIADD3 UR6, UP0, UPT, UR6, 0x180, URZ ;  /* 0x0000018006067890 */ /* 0x000fe4000ff1e0ff */
[----:B------:R-:W-:Y:S02]  /*02c0*/  UIADD3.X UR11, UPT, UPT, URZ, UR7, URZ, UP1, !UPT ;  /* 0x00000007ff0b7290 */ /* 0x000fe40008ffe4ff */
[----:B------:R-:W-:-:S07]  /*02d0*/  UIADD3.X UR7, UPT, UPT, URZ, UR7, URZ, UP0, !UPT ;  /* 0x00000007ff077290 */ /* 0x000fce00087fe4ff */
[----:B------:R3:W-:Y:S02]  /*02e0*/  UTMACCTL.PF [UR10] ;  /* 0x000000000a0079b9 */ /* 0x0007e40008040000 */
[----:B------:R3:W-:Y:S02]  /*02f0*/  UTMACCTL.PF [UR6] ;  /* 0x00000000060079b9 */ /* 0x0007e40008040000 */
[----:B---3--:R-:W-:Y:S01]  /*0300*/  NOP ;  /* 0x0000000000007918 */ /* 0x008fe20000000000 */
.L_x_5:
[----:B------:R-:W-:Y:S05]  /*0310*/  BSYNC.RECONVERGENT B0 ;  /* 0x0000000000007941 */ /* 0x000fea0003800200 */
.L_x_4:
[----:B------:R-:W-:Y:S04]  /*0320*/  BSSY.RECONVERGENT B0, `(.L_x_6) ;  /* 0x000000a000007945 */ /* 0x000fe80003800200 */
        /* <DEDUP_REMOVED lines=9> */
.L_x_7:
[----:B------:R-:W-:Y:S05]  /*03c0*/  BSYNC.RECONVERGENT B0 ;  /* 0x0000000000007941 */ /* 0x000fea0003800200 */
.L_x_6:
[----:B------:R-:W3:Y:S01]  /*03d0*/  LDCU.64 UR6, c[0x0][0x888] ;  /* 0x00011100ff0677ac */ /* 0x000ee20008000a00 */
[----:B------:R-:W-:Y:S02]  /*03e0*/  UISETP.EQ.U32.AND UP1, UPT, UR4, URZ, UPT ;  /* 0x000000ff0400728c */ /* 0x000fe4000bf22070 */
[----:B------:R-:W-:Y:S02]  /*03f0*/  UPLOP3.LUT UP2, UPT, UPT, UPT, UPT, 0x80, 0x8 ;  /* 0x000000000008789c */ /* 0x000fe40003f4f070 */
[----:B---3--:R-:W-:-:S04]  /*0400*/  UISETP.NE.U32.AND UP0, UPT, UR6, URZ, UPT ;  /* 0x000000ff0600728c */ /* 0x008fc8000bf05070 */
[----:B------:R-:W-:-:S04]  /*0410*/  UISETP.NE.AND.EX UP0, UPT, UR7, URZ, UPT, UP0 ;  /* 0x000000ff0700728c */ /* 0x000fc8000bf05300 */
[----:B------:R-:W-:-:S04]  /*0420*/  UISETP.EQ.OR.EX UP3, UPT, UR5, URZ, !UP0, UP1 ;  /* 0x000000ff0500728c */ /* 0x000fc8000c762710 */
[----:B------:R-:W-:-:S05]  /*0430*/  UP2UR UR50, UPR, URZ, 0x8 ;  /* 0x00000008ff327883 */ /* 0x000fca0008000000 */
[----:B------:R-:W-:Y:S07]  /*0440*/  BRA.U !UP3, `(.L_x_8) ;  /* 0x000000010b207547 */ /* 0x000fee000b800000 */
[----:B------:R-:W-:Y:S01]  /*0450*/  UISETP.NE.U32.AND UP2, UPT, UR4, URZ, UPT ;  /* 0x000000ff0400728c */ /* 0x000fe2000bf45070 */
[----:B-----5:R-:W-:Y:S01]  /*0460*/  FSETP.NEU.AND P0, PT, R49, RZ, PT ;  /* 0x000000ff3100720b */ /* 0x020fe20003f0d000 */
[----:B------:R-:W-:Y:S02]  /*0470*/  USEL UR4, URZ, 0xffffffff, UP0 ;  /* 0xffffffffff047887 */ /* 0x000fe40008000000 */
[----:B------:R-:W-:-:S10]  /*0480*/  UISETP.NE.AND.EX UP2, UPT, UR5, URZ, UPT, UP2 ;  /* 0x000000ff0500728c */ /* 0x000fd4000bf45320 */
[----:B------:R-:W-:Y:S01]  /*0490*/  VOTEU.ANY UP1, P0 ;  /* 0x0000000000ff7886 */ /* 0x000fe20000020100 */
[----:B------:R-:W-:-:S04]  /*04a0*/  @!UP2 USEL UR4, URZ, 0xffffffff, UP1 ;  /* 0xffffffffff04a887 */ /* 0x000fc80008800000 */
[----:B------:R-:W-:-:S04]  /*04b0*/  ULOP3.LUT UR4, UR4, 0x1, URZ, 0xc0, !UPT ;  /* 0x0000000104047892 */ /* 0x000fc8000f8ec0ff */
[----:B------:R-:W-:-:S11]  /*04c0*/  UISETP.NE.U32.AND UP2, UPT, UR4, 0x1, UPT ;  /* 0x000000010400788c */ /* 0x000fd6000bf45070 */
.L_x_8:
[----:B-12---:R-:W1:Y:S01]  /*04d0*/  SHFL.IDX PT, R2, R93, RZ, 0x1f ;  /* 0x00001fff5d027589 */ /* 0x006e6200000e0000 */
[----:B------:R-:W-:-:S04]  /*04e0*/  UISETP.NE.AND UP1, UPT, UR8, 0x2, UPT ;  /* 0x000000020800788c */ /* 0x000fc8000bf25270 */
[----:B------:R-:W-:Y:S01]  /*04f0*/  USEL UR6, URZ, 0x1, UP1 ;  /* 0x00000001ff067887 */ /* 0x000fe20008800000 */
[----:B-1----:R-:W-:-:S13]  /*0500*/  ISETP.NE.AND P0, PT, R2, RZ, PT ;  /* 0x000000ff0200720c */ /* 0x002fda0003f05270 */
[----:B------:R-:W-:Y:S05]  /*0510*/  @P0 BRA `(.L_x_9) ;  /* 0x0000000000480947 */ /* 0x000fea0003800000 */
[----:B------:R-:W1:Y:S01]  /*0520*/  S2UR UR5, SR_CgaCtaId ;  /* 0x00000000000579c3 */ /* 0x000e620000008800 */
[----:B------:R-:W-:Y:S01]  /*0530*/  UMOV UR7, 0x400 ;  /* 0x0000040000077882 */ /* 0x000fe20000000000 */
[----:B------:R-:W-:Y:S01]  /*0540*/  UMOV UR4, 0x1 ;  /* 0x0000000100047882 */ /* 0x000fe20000000000 */
[----:B------:R-:W-:Y:S01]  /*0550*/  ELECT P0, URZ, PT ;  /* 0x0000000000ff782f */ /* 0x000fe20003800000 */
[----:B------:R-:W-:-:S04]  /*0560*/  UIADD3 UR10, UPT, UPT, -UR4, 0x100000, URZ ;  /* 0x00100000040a7890 */ /* 0x000fc8000fffe1ff */
[----:B------:R-:W-:Y:S02]  /*0570*/  USHF.L.U32 UR11, UR10, 0xb, URZ ;  /* 0x0000000b0a0b7899 */ /* 0x000fe400080006ff */
[----:B------:R-:W-:Y:S02]  /*0580*/  USHF.L.U32 UR10, UR10, 0x1, URZ ;  /* 0x000000010a0a7899 */ /* 0x000fe400080006ff */
[----:B-1----:R-:W-:Y:S01]  /*0590*/  ULEA UR5, UR5, UR7, 0x18 ;  /* 0x0000000705057291 */ /* 0x002fe2000f8ec0ff */
[----:B------:R-:W1:Y:S11]  /*05a0*/  FENCE.VIEW.ASYNC.S ;  /* 0x00000000000073c6 */ /* 0x000e760000000000 */
[----:B-1----:R1:W2:Y:S01]  /*05b0*/  SYNCS.EXCH.64 URZ, [UR5], UR10 ;  /* 0x0000000a05ff75b2 */ /* 0x0022a20008000100 */
[----:B------:R1:W3:Y:S01]  /*05c0*/  SYNCS.EXCH.64 URZ, [UR5+0x20], UR10 ;  /* 0x0000200a05ff75b2 */ /* 0x0002e20008000100 */
[----:B------:R1:W4:Y:S01]  /*05d0*/  SYNCS.EXCH.64 URZ, [UR5+0x8], UR10 ;  /* 0x0000080a05ff75b2 */ /* 0x0003220008000100 */
[----:B------:R1:W1:Y:S01]  /*05e0*/  SYNCS.EXCH.64 URZ, [UR5+0x28], UR10 ;  /* 0x0000280a05ff75b2 */ /* 0x0002620008000100 */
[----:B------:R1:W1:Y:S01]  /*05f0*/  SYNCS.EXCH.64 URZ, [UR5+0x10], UR10 ;  /* 0x0000100a05ff75b2 */ /* 0x0002620008000100 */
[----:B------:R1:W1:Y:S01]  /*0600*/  SYNCS.EXCH.64 URZ, [UR5+0x30], UR10 ;  /* 0x0000300a05ff75b2 */ /* 0x0002620008000100 */
[----:B------:R1:W1:Y:S01]  /*0610*/  SYNCS.EXCH.64 URZ, [UR5+0x18], UR10 ;  /* 0x0000180a05ff75b2 */ /* 0x0002620008000100 */
[----:B------:R1:W1:Y:S01]  /*0620*/  SYNCS.EXCH.64 URZ, [UR5+0x38], UR10 ;  /* 0x0000380a05ff75b2 */ /* 0x0002620008000100 */
[----:B------:R-:W-:Y:S01]  /*0630*/  NOP ;  /* 0x0000000000007918 */ /* 0x000fe20000000000 */
.L_x_9:
[----:B------:R-:W2:Y:S01]  /*0640*/  SHFL.IDX PT, R2, R93, RZ, 0x1f ;  /* 0x00001fff5d027589 */ /* 0x000ea200000e0000 */
[----:B------:R-:W-:Y:S01]  /*0650*/  NOP ;  /* 0x0000000000007918 */ /* 0x000fe20000000000 */
[----:B--2---:R-:W-:-:S13]  /*0660*/  ISETP.NE.AND P0, PT, R2, 0x1, PT ;  /* 0x000000010200780c */ /* 0x004fda0003f05270 */
[----:B------:R-:W-:Y:S05]  /*0670*/  @P0 BRA `(.L_x_10) ;  /* 0x0000000000580947 */ /* 0x000fea0003800000 */
[----:B------:R-:W2:Y:S01]  /*0680*/  S2UR UR7, SR_CgaCtaId ;  /* 0x00000000000779c3 */ /* 0x000ea20000008800 */
[----:B------:R-:W-:Y:S01]  /*0690*/  UMOV UR9, 0x400 ;  /* 0x0000040000097882 */ /* 0x000fe20000000000 */
[----:B-1----:R-:W-:Y:S01]  /*06a0*/  UMOV UR5, 0x20 ;  /* 0x0000002000057882 */ /* 0x002fe20000000000 */
[----:B------:R-:W-:Y:S01]  /*06b0*/  UMOV UR4, 0x80 ;  /* 0x0000008000047882 */ /* 0x000fe20000000000 */
[----:B------:R-:W-:-:S04]  /*06c0*/  UIADD3 UR10, UPT, UPT, -UR5, 0x100000, URZ ;  /* 0x00100000050a7890 */ /* 0x000fc8000fffe1ff */
[----:B------:R-:W-:Y:S02]  /*06d0*/  USHF.L.U32 UR11, UR10, 0xb, URZ ;  /* 0x0000000b0a0b7899 */ /* 0x000fe400080006ff */
[----:B------:R-:W-:Y:S02]  /*06e0*/  USHF.L.U32 UR10, UR10, 0x1, URZ ;  /* 0x000000010a0a7899 */ /* 0x000fe400080006ff */
[----:B------:R-:W-:-:S04]  /*06f0*/  UIADD3 UR4, UPT, UPT, -UR4, 0x100000, URZ ;  /* 0x0010000004047890 */ /* 0x000fc8000fffe1ff */
[----:B------:R-:W-:Y:S02]  /*0700*/  USHF.L.U32 UR5, UR4, 0xb, URZ ;  /* 0x0000000b04057899 */ /* 0x000fe400080006ff */
[----:B------:R-:W-:Y:S01]  /*0710*/  USHF.L.U32 UR4, UR4, 0x1, URZ ;  /* 0x0000000104047899 */ /* 0x000fe200080006ff */
[----:B------:R-:W-:Y:S01]  /*0720*/  ELECT P0, URZ, PT ;  /* 0x0000000000ff782f */ /* 0x000fe20003800000 */
[----:B--2---:R-:W-:Y:S01]  /*0730*/  ULEA UR7, UR7, UR9, 0x18 ;  /* 0x0000000907077291 */ /* 0x004fe2000f8ec0ff */
[----:B------:R-:W1:Y:S11]  /*0740*/  FENCE.VIEW.ASYNC.S ;  /* 0x00000000000073c6 */ /* 0x000e760000000000 */
[----:B-1----:R2:W1:Y:S01]  /*0750*/  SYNCS.EXCH.64 URZ, [UR7+0x40], UR10 ;  /* 0x0000400a07ff75b2 */ /* 0x0024620008000100 */
[----:B------:R2:W1:Y:S01]  /*0760*/  SYNCS.EXCH.64 URZ, [UR7+0x60], UR4 ;  /* 0x0000600407ff75b2 */ /* 0x0004620008000100 */
[----:B------:R2:W1:Y:S01]  /*0770*/  SYNCS.EXCH.64 URZ, [UR7+0x48], UR10 ;  /* 0x0000480a07ff75b2 */ /* 0x0004620008000100 */
[----:B------:R2:W1:Y:S01]  /*0780*/  SYNCS.EXCH.64 URZ, [UR7+0x68], UR4 ;  /* 0x0000680407ff75b2 */ /* 0x0004620008000100 */
[----:B------:R2:W1:Y:S01]  /*0790*/  SYNCS.EXCH.64 URZ, [UR7+0x50], UR10 ;  /* 0x0000500a07ff75b2 */ /* 0x0004620008000100 */
[----:B------:R2:W1:Y:S01]  /*07a0*/  SYNCS.EXCH.64 URZ, [UR7+0x70], UR4 ;  /* 0x0000700407ff75b2 */ /* 0x0004620008000100 */
[----:B------:R2:W1:Y:S01]  /*07b0*/  SYNCS.EXCH.64 URZ, [UR7+0x58], UR10 ;  /* 0x0000580a07ff75b2 */ /* 0x0004620008000100 */
[----:B------:R2:W1:Y:S02]  /*07c0*/  SYNCS.EXCH.64 URZ, [UR7+0x78], UR4 ;  /* 0x0000780407ff75b2 */ /* 0x0004640008000100 */
[----:B--2---:R-:W-:Y:S01]  /*07d0*/  NOP ;  /* 0x0000000000007918 */ /* 0x004fe20000000000 */
.L_x_10:
[----:B------:R-:W2:Y:S01]  /*07e0*/  SHFL.IDX PT, R2, R93, RZ, 0x1f ;  /* 0x00001fff5d027589 */ /* 0x000ea200000e0000 */
[----:B------:R-:W-:Y:S01]  /*07f0*/  NOP ;  /* 0x0000000000007918 */ /* 0x000fe20000000000 */
[----:B--2---:R-:W-:-:S13]  /*0800*/  ISETP.NE.AND P0, PT, R2, 0x3, PT ;  /* 0x000000030200780c */ /* 0x004fda0003f05270 */
[----:B------:R-:W-:Y:S05]  /*0810*/  @P0 BRA `(.L_x_11) ;  /* 0x0000000000300947 */ /* 0x000fea0003800000 */
[----:B-1----:R-:W1:Y:S01]  /*0820*/  S2UR UR5, SR_CgaCtaId ;  /* 0x00000000000579c3 */ /* 0x002e620000008800 */
        /* <DEDUP_REMOVED lines=8> */
[----:B-1----:R2:W1:Y:S01]  /*08b0*/  SYNCS.EXCH.64 URZ, [UR5+0x80], UR10 ;  /* 0x0000800a05ff75b2 */ /* 0x0024620008000100 */
[----:B------:R2:W1:Y:S02]  /*08c0*/  SYNCS.EXCH.64 URZ, [UR5+0x88], UR10 ;  /* 0x0000880a05ff75b2 */ /* 0x0004640008000100 */
[----:B--2---:R-:W-:Y:S01]  /*08d0*/  NOP ;  /* 0x0000000000007918 */ /* 0x004fe20000000000 */
.L_x_11:
[----:B------:R-:W2:Y:S01]  /*08e0*/  SHFL.IDX PT, R2, R93, RZ, 0x1f ;  /* 0x00001fff5d027589 */ /* 0x000ea200000e0000 */
[----:B------:R-:W-:Y:S01]  /*08f0*/  NOP ;  /* 0x0000000000007918 */ /* 0x000fe20000000000 */
[----:B--2---:R-:W-:-:S13]  /*0900*/  ISETP.NE.AND P0, PT, R2, 0x4, PT ;  /* 0x000000040200780c */ /* 0x004fda0003f05270 */
[----:B------:R-:W-:Y:S05]  /*0910*/  @P0 BRA `(.L_x_12) ;  /* 0x00000000004c0947 */ /* 0x000fea0003800000 */
[----:B-1----:R-:W1:Y:S01]  /*0920*/  S2UR UR5, SR_CgaCtaId ;  /* 0x00000000000579c3 */ /* 0x002e620000008800 */
[----:B------:R-:W-:Y:S01]  /*0930*/  UMOV UR9, 0x100 ;  /* 0x0000010000097882 */ /* 0x000fe20000000000 */
[----:B------:R-:W-:Y:S01]  /*0940*/  UMOV UR7, 0x400 ;  /* 0x0000040000077882 */ /* 0x000fe20000000000 */
[----:B------:R-:W-:Y:S01]  /*0950*/  USEL UR9, UR9, 0xe0, UP2 ;  /* 0x000000e009097887 */ /* 0x000fe20009000000 */
[----:B------:R-:W-:Y:S01]  /*0960*/  UMOV UR4, 0x1 ;  /* 0x0000000100047882 */ /* 0x000fe20000000000 */
[----:B------:R-:W-:Y:S01]  /*0970*/  ELECT P0, URZ, PT ;  /* 0x0000000000ff782f */ /* 0x000fe20003800000 */
[----:B------:R-:W-:-:S04]  /*0980*/  UIADD3 UR10, UPT, UPT, -UR4, 0x100000, URZ ;  /* 0x00100000040a7890 */ /* 0x000fc8000fffe1ff */
[----:B------:R-:W-:Y:S02]  /*0990*/  USHF.L.U32 UR11, UR10, 0xb, URZ ;  /* 0x0000000b0a0b7899 */ /* 0x000fe400080006ff */
[----:B------:R-:W-:Y:S02]  /*09a0*/  USHF.L.U32 UR10, UR10, 0x1, URZ ;  /* 0x000000010a0a7899 */ /* 0x000fe400080006ff */
[----:B------:R-:W-:-:S04]  /*09b0*/  UIADD3 UR12, UPT, UPT, -UR9, 0x100000, URZ ;  /* 0x00100000090c7890 */ /* 0x000fc8000fffe1ff */
[----:B------:R-:W-:Y:S02]  /*09c0*/  USHF.L.U32 UR13, UR12, 0xb, URZ ;  /* 0x0000000b0c0d7899 */ /* 0x000fe400080006ff */
[----:B------:R-:W-:Y:S02]  /*09d0*/  USHF.L.U32 UR12, UR12, 0x1, URZ ;  /* 0x000000010c0c7899 */ /* 0x000fe400080006ff */
[----:B-1----:R-:W-:Y:S01]  /*09e0*/  ULEA UR5, UR5, UR7, 0x18 ;  /* 0x0000000705057291 */ /* 0x002fe2000f8ec0ff */
[----:B------:R-:W1:Y:S11]  /*09f0*/  FENCE.VIEW.ASYNC.S ;  /* 0x00000000000073c6 */ /* 0x000e760000000000 */
[----:B-1----:R2:W1:Y:S01]  /*0a00*/  SYNCS.EXCH.64 URZ, [UR5+0x90], UR10 ;  /* 0x0000900a05ff75b2 */ /* 0x0024620008000100 */
[----:B------:R2:W1:Y:S01]  /*0a10*/  SYNCS.EXCH.64 URZ, [UR5+0xa0], UR12 ;  /* 0x0000a00c05ff75b2 */ /* 0x0004620008000100 */
[----:B------:R2:W1:Y:S01]  /*0a20*/  SYNCS.EXCH.64 URZ, [UR5+0x98], UR10 ;  /* 0x0000980a05ff75b2 */ /* 0x0004620008000100 */
[----:B------:R2:W1:Y:S02]  /*0a30*/  SYNCS.EXCH.64 URZ, [UR5+0xa8], UR12 ;  /* 0x0000a80c05ff75b2 */ /* 0x0004640008000100 */
[----:B--2---:R-:W-:Y:S01]  /*0a40*/  NOP ;  /* 0x0000000000007918 */ /* 0x004fe20000000000 */
.L_x_12:
        /* <DEDUP_REMOVED lines=26> */
.L_x_13:
        /* <DEDUP_REMOVED lines=18> */
.L_x_14:
[----:B-1----:R-:W1:Y:S01]  /*0d10*/  S2UR UR5, SR_CTAID.X ;  /* 0x00000000000579c3 */ /* 0x002e620000002500 */
[----:B------:R-:W-:-:S05]  /*0d20*/  CS2R.32 R87, SR_CgaSize ;  /* 0x0000000000577805 */ /* 0x000fca0000008a00 */
[----:B------:R-:W-:-:S05]  /*0d30*/  IMAD R87, R87, -0xa0, RZ ;  /* 0xffffff6057577824 */ /* 0x000fca00078e02ff */
[----:B------:R-:W-:-:S14]  /*0d40*/  R2UR UR9, R87 ;  /* 0x00000000570972ca */ /* 0x000fdc00000e0000 */
[----:B------:R-:W2:Y:S01]  /*0d50*/  LDCU UR9, c[0x0][UR9+0x2b0] ;  /* 0x00005600090977ac */ /* 0x000ea20008000800 */
[----:B------:R-:W-:Y:S01]  /*0d60*/  NOP ;  /* 0x0000000000007918 */ /* 0x000fe20000000000 */
[----:B------:R-:W-:-:S05]  /*0d70*/  CS2R.32 R87, SR_CgaSize ;  /* 0x0000000000577805 */ /* 0x000fca0000008a00 */
[----:B------:R-:W-:-:S05]  /*0d80*/  IMAD R87, R87, -0xa0, RZ ;  /* 0xffffff6057577824 */ /* 0x000fca00078e02ff */
[----:B------:R-:W-:-:S14]  /*0d90*/  R2UR UR7, R87 ;  /* 0x00000000570772ca */ /* 0x000fdc00000e0000 */
[----:B------:R-:W3:Y:S01]  /*0da0*/  LDCU UR7, c[0x0][UR7+0x2b4] ;  /* 0x00005680070777ac */ /* 0x000ee20008000800 */
[----:B------:R-:W4:Y:S08]  /*0db0*/  S2UR UR4, SR_CTAID.Y ;  /* 0x00000000000479c3 */ /* 0x000f300000002600 */
[----:B------:R-:W3:Y:S01]  /*0dc0*/  LDC R10, c[0x0][0xb24] ;  /* 0x0002c900ff0a7b82 */ /* 0x000ee20000000800 */
[----:B-1----:R-:W-:-:S02]  /*0dd0*/  I2FP.F32.U32 R87, UR5 ;  /* 0x0000000500577c45 */ /* 0x002fc40008201000 */
[----:B------:R-:W-:-:S05]  /*0de0*/  CS2R.32 R3, SR_CgaSize ;  /* 0x0000000000037805 */ /* 0x000fca0000008a00 */
[----:B------:R-:W-:-:S06]  /*0df0*/  IMAD R3, R3, -0xa0, RZ ;  /* 0xffffff6003037824 */ /* 0x000fcc00078e02ff */
[----:B------:R-:W1:Y:S01]  /*0e00*/  LDC R3, c[0x0][R3+0x2a0] ;  /* 0x0000a80003037b82 */ /* 0x000e620000000800 */
[----:B------:R-:W-:Y:S01]  /*0e10*/  MOV R15, UR5 ;  /* 0x00000005000f7c02 */ /* 0x000fe20008000f00 */
[----:B--2---:R-:W-:Y:S01]  /*0e20*/  FMUL R87, R87, UR9 ;  /* 0x0000000957577c20 */ /* 0x004fe20008400000 */
[----:B----4-:R-:W-:Y:S02]  /*0e30*/  I2FP.F32.U32 R86, UR4 ;  /* 0x0000000400567c45 */ /* 0x010fe40008201000 */
[----:B------:R-:W-:-:S05]  /*0e40*/  CS2R.32 R2, SR_CgaSize ;  /* 0x0000000000027805 */ /* 0x000fca0000008a00 */
[----:B------:R-:W-:-:S06]  /*0e50*/  IMAD R2, R2, -0xa0, RZ ;  /* 0xffffff6002027824 */ /* 0x000fcc00078e02ff */
[----:B------:R-:W2:Y:S01]  /*0e60*/  LDC R2, c[0x0][R2+0x2a4] ;  /* 0x0000a90002027b82 */ /* 0x000ea20000000800 */
[----:B------:R-:W-:Y:S01]  /*0e70*/  MOV R14, UR4 ;  /* 0x00000004000e7c02 */ /* 0x000fe20008000f00 */
[----:B------:R-:W4:Y:S01]  /*0e80*/  F2I.U32.TRUNC.NTZ R87, R87 ;  /* 0x0000005700577305 */ /* 0x000f22000020f000 */
[----:B---3--:R-:W-:-:S05]  /*0e90*/  FMUL R86, R86, UR7 ;  /* 0x0000000756567c20 */ /* 0x008fca0008400000 */
[----:B------:R-:W-:Y:S01]  /*0ea0*/  BAR.SYNC.DEFER_BLOCKING 0x0 ;  /* 0x0000000000007b1d */ /* 0x000fe20000010000 */
[----:B------:R-:W-:-:S05]  /*0eb0*/  ISETP.GE.AND P0, PT, R10, 0x1, PT ;  /* 0x000000010a00780c */ /* 0x000fca0003f06270 */
[----:B------:R-:W3:Y:S02]  /*0ec0*/  F2I.U32.TRUNC.NTZ R86, R86 ;  /* 0x0000005600567305 */ /* 0x000ee4000020f000 */
[----:B------:R-:W2:Y:S01]  /*0ed0*/  S2UR UR36, SR_CTAID.Z ;  /* 0x00000000002479c3 */ /* 0x000ea20000002700 */
[----:B----4-:R-:W-:-:S05]  /*0ee0*/  IADD3 R87, PT, PT, -R87, RZ, RZ ;  /* 0x000000ff57577210 */ /* 0x010fca0007ffe1ff */
[----:B-1----:R-:W-:Y:S01]  /*0ef0*/  IMAD R87, R3, R87, UR5 ;  /* 0x0000000503577e24 */ /* 0x002fe2000f8e0257 */
[----:B---3--:R-:W-:-:S05]  /*0f00*/  IADD3 R86, PT, PT, -R86, RZ, RZ ;  /* 0x000000ff56567210 */ /* 0x008fca0007ffe1ff */
[----:B--2---:R-:W-:Y:S01]  /*0f10*/  IMAD R86, R2, R86, UR4 ;  /* 0x0000000402567e24 */ /* 0x004fe2000f8e0256 */
[----:B------:R-:W-:Y:S06]  /*0f20*/  @!P0 BRA `(.L_x_15) ;  /* 0x0000000000b88947 */ /* 0x000fec0003800000 */
[----:B------:R-:W1:Y:S01]  /*0f30*/  LDC.64 R4, c[0x0][0xb18] ;  /* 0x0002c600ff047b82 */ /* 0x000e620000000a00 */
[----:B------:R-:W-:-:S07]  /*0f40*/  ISETP.NE.AND P0, PT, R10, 0x1, PT ;  /* 0x000000010a00780c */ /* 0x000fce0003f05270 */
[----:B------:R-:W2:Y:S08]  /*0f50*/  LDC R9, c[0x0][0xb0c] ;  /* 0x0002c300ff097b82 */ /* 0x000eb00000000800 */
[----:B------:R-:W3:Y:S08]  /*0f60*/  LDC R12, c[0x0][0x370] ;  /* 0x0000dc00ff0c7b82 */ /* 0x000ef00000000800 */
[----:B------:R-:W4:Y:S01]  /*0f70*/  LDC R11, c[0x0][0x374] ;  /* 0x0000dd00ff0b7b82 */ /* 0x000f220000000800 */
[----:B-1----:R-:W-:-:S07]  /*0f80*/  ISETP.NE.AND P1, PT, R4, 0x1, PT ;  /* 0x000000010400780c */ /* 0x002fce0003f25270 */
[----:B------:R-:W3:Y:S01]  /*0f90*/  LDC.64 R6, c[0x0][0xb10] ;  /* 0x0002c400ff067b82 */ /* 0x000ee20000000a00 */
[----:B--2---:R-:W-:-:S07]  /*0fa0*/  ISETP.NE.AND P2, PT, R9, 0x1, PT ;  /* 0x000000010900780c */ /* 0x004fce0003f45270 */
[----:B------:R-:W1:Y:S08]  /*0fb0*/  LDC R8, c[0x0][0xb20] ;  /* 0x0002c800ff087b82 */ /* 0x000e700000000800 */
[----:B------:R-:W2:Y:S01]  /*0fc0*/  LDC.64 R2, c[0x0][0xb28] ;  /* 0x0002ca00ff027b82 */ /* 0x000ea20000000a00 */
[----:B----4-:R-:W-:-:S04]  /*0fd0*/  IMAD.HI.U32 R13, R11, R5, RZ ;  /* 0x000000050b0d7227 */ /* 0x010fc800078e00ff */
[----:B------:R-:W-:-:S04]  /*0fe0*/  IMAD.HI.U32 R5, R14, R5, RZ ;  /* 0x000000050e057227 */ /* 0x000fc800078e00ff */
[----:B---3--:R-:W-:-:S05]  /*0ff0*/  IMAD.HI.U32 R16, R12, R6, RZ ;  /* 0x000000060c107227 */ /* 0x008fca00078e00ff */
[-C--:B------:R-:W-:Y:S01]  /*1000*/  @P2 SHF.R.U32.HI R12, RZ, R7.reuse, R16 ;  /* 0x00000007ff0c2219 */ /* 0x080fe20000011610 */
[----:B------:R-:W-:Y:S01]  /*1010*/  IMAD.HI.U32 R16, R15, R6, RZ ;  /* 0x000000060f107227 */ /* 0x000fe200078e00ff */
[-C--:B-1----:R-:W-:Y:S02]  /*1020*/  @P1 SHF.R.U32.HI R11, RZ, R8.reuse, R13 ;  /* 0x00000008ff0b1219 */ /* 0x082fe4000001160d */
[----:B------:R-:W-:Y:S02]  /*1030*/  SHF.R.U32.HI R5, RZ, R8, R5 ;  /* 0x00000008ff057219 */ /* 0x000fe40000011605 */
[----:B------:R-:W-:Y:S02]  /*1040*/  SHF.R.U32.HI R16, RZ, R7, R16 ;  /* 0x00000007ff107219 */ /* 0x000fe40000011610 */
[----:B------:R-:W-:Y:S01]  /*1050*/  SEL R5, R14, R5, !P1 ;  /* 0x000000050e057207 */ /* 0x000fe20004800000 */
[----:B--2---:R-:W-:Y:S01]  /*1060*/  IMAD.HI.U32 R13, R11, R2, RZ ;  /* 0x000000020b0d7227 */ /* 0x004fe200078e00ff */
[----:B------:R-:W-:-:S03]  /*1070*/  SEL R16, R15, R16, !P2 ;  /* 0x000000100f107207 */ /* 0x000fc60005000000 */
[----:B------:R-:W-:Y:S01]  /*1080*/  IMAD.HI.U32 R6, R12, R2, RZ ;  /* 0x000000020c067227 */ /* 0x000fe200078e00ff */
[----:B------:R-:W-:-:S04]  /*1090*/  @P0 SHF.R.U32.HI R11, RZ, R3, R13 ;  /* 0x00000003ff0b0219 */ /* 0x000fc8000001160d */
[----:B------:R-:W-:Y:S01]  /*10a0*/  @P0 SHF.R.U32.HI R12, RZ, R3, R6 ;  /* 0x00000003ff0c0219 */ /* 0x000fe20000011606 */
[----:B------:R-:W-:-:S04]  /*10b0*/  IMAD R11, R11, R10, RZ ;  /* 0x0000000a0b0b7224 */ /* 0x000fc800078e02ff */
[----:B------:R-:W-:Y:S01]  /*10c0*/  IMAD R6, R12, R10, RZ ;  /* 0x0000000a0c067224 */ /* 0x000fe200078e02ff */
[----:B------:R-:W-:-:S04]  /*10d0*/  ISETP.GE.AND P1, PT, R5, R11, PT ;  /* 0x0000000b0500720c */ /* 0x000fc80003f26270 */
[----:B------:R-:W-:Y:S01]  /*10e0*/  ISETP.GE.OR P1, PT, R16, R6, P1 ;  /* 0x000000061000720c */ /* 0x000fe20000f26670 */
[----:B------:R-:W-:-:S05]  /*10f0*/  IMAD.HI.U32 R6, R5, R2, RZ ;  /* 0x0000000205067227 */ /* 0x000fca00078e00ff */
[----:B------:R-:W-:-:S04]  /*1100*/  SHF.R.U32.HI R6, RZ, R3, R6 ;  /* 0x00000003ff067219 */ /* 0x000fc80000011606 */
[----:B------:R-:W-:-:S03]  /*1110*/  SEL R6, R5, R6, !P0 ;  /* 0x0000000605067207 */ /* 0x000fc60004000000 */
[----:B------:R-:W-:Y:S01]  /*1120*/  @!P1 IMAD.HI.U32 R7, R16, R2, RZ ;  /* 0x0000000210079227 */ /* 0x000fe200078e00ff */
[----:B------:R-:W-:-:S04]  /*1130*/  IADD3 R2, PT, PT, -R6, RZ, RZ ;  /* 0x000000ff06027210 */ /* 0x000fc80007ffe1ff */
[----:B------:R-:W-:Y:S01]  /*1140*/  @!P1 SHF.R.U32.HI R3, RZ, R3, R7 ;  /* 0x00000003ff039219 */ /* 0x000fe20000011607 */
[----:B------:R-:W-:Y:S01]  /*1150*/  IMAD R2, R10, R2, R5 ;  /* 0x000000020a027224 */ /* 0x000fe200078e0205 */
[----:B------:R-:W-:Y:S02]  /*1160*/  IADD3 R7, PT, PT, -R5, RZ, RZ ;  /* 0x000000ff05077210 */ /* 0x000fe40007ffe1ff */
[----:B------:R-:W-:-:S03]  /*1170*/  @!P1 SEL R3, R16, R3, !P0 ;  /* 0x0000000310039207 */ /* 0x000fc60004000000 */
[----:B------:R-:W-:Y:S02]  /*1180*/  IMAD R7, R4, R7, R14 ;  /* 0x0000000704077224 */ /* 0x000fe400078e020e */
[--C-:B------:R-:W-:Y:S02]  /*1190*/  @!P1 IMAD.IADD R6, R6, 0x1, -R3.reuse ;  /* 0x0000000106069824 */ /* 0x100fe400078e0a03 */
[----:B------:R-:W-:Y:S01]  /*11a0*/  @!P1 IMAD R3, R2, R12, R3 ;  /* 0x0000000c02039224 */ /* 0x000fe200078e0203 */
[----:B------:R-:W-:Y:S01]  /*11b0*/  IADD3 R2, PT, PT, -R16, RZ, RZ ;  /* 0x000000ff10027210 */ /* 0x000fe20007ffe1ff */
[----:B------:R-:W-:Y:S02]  /*11c0*/  @!P1 IMAD R5, R6, R10, R16 ;  /* 0x0000000a06059224 */ /* 0x000fe400078e0210 */
[----:B------:R-:W-:Y:S02]  /*11d0*/  @!P1 IMAD.MOV.U32 R16, RZ, RZ, R3 ;  /* 0x000000ffff109224 */ /* 0x000fe400078e0003 */
[----:B------:R-:W-:-:S02]  /*11e0*/  IMAD R2, R9, R2, R15 ;  /* 0x0000000209027224 */ /* 0x000fc400078e020f */
[----:B------:R-:W-:Y:S02]  /*11f0*/  IMAD R14, R5, R4, R7 ;  /* 0x00000004050e7224 */ /* 0x000fe400078e0207 */
[----:B------:R-:W-:Y:S02]  /*1200*/  IMAD R15, R16, R9, R2 ;  /* 0x00000009100f7224 */ /* 0x000fe400078e0202 */
.L_x_15:
[----:B------:R-:W1:Y:S01]  /*1210*/  LDCU UR4, c[0x0][0xb30] ;  /* 0x00016600ff0477ac */ /* 0x000e620008000800 */
[----:B------:R-:W2:Y:S08]  /*1220*/  S2UR UR37, SR_CgaCtaId ;  /* 0x00000000002579c3 */ /* 0x000eb00000008800 */
[----:B------:R-:W3:Y:S01]  /*1230*/  LDC R40, c[0x0][0xb24] ;  /* 0x0002c900ff287b82 */ /* 0x000ee20000000800 */
[----:B-1----:R-:W-:-:S09]  /*1240*/  UISETP.NE.AND UP1, UPT, UR4, 0x1, UPT ;  /* 0x000000010400788c */ /* 0x002fd2000bf25270 */
[----:B--2---:R-:W-:Y:S05]  /*1250*/  BRA.U UP1, `(.L_x_16) ;  /* 0x0000000101407547 */ /* 0x004fea000b800000 */
[----:B------:R-:W1:Y:S08]  /*1260*/  LDC.64 R4, c[0x0][0xb10] ;  /* 0x0002c400ff047b82 */ /* 0x000e700000000a00 */
[----:B------:R-:W2:Y:S08]  /*1270*/  LDC.64 R2, c[0x0][0xb18] ;  /* 0x0002c600ff027b82 */ /* 0x000eb00000000a00 */
[----:B------:R-:W4:Y:S08]  /*1280*/  LDC R6, c[0x0][0xb20] ;  /* 0x0002c800ff067b82 */ /* 0x000f300000000800 */
[----:B------:R-:W3:Y:S01]  /*1290*/  LDC R7, c[0x0][0xb0c] ;  /* 0x0002c300ff077b82 */ /* 0x000ee20000000800 */
[----:B-1----:R-:W-:-:S05]  /*12a0*/  IMAD.HI.U32 R4, R15, R4, RZ ;  /* 0x000000040f047227 */ /* 0x002fca00078e00ff */
[----:B------:R-:W-:Y:S01]  /*12b0*/  SHF.R.U32.HI R4, RZ, R5, R4 ;  /* 0x00000005ff047219 */ /* 0x000fe20000011604 */
[----:B--2---:R-:W-:Y:S01]  /*12c0*/  IMAD.HI.U32 R3, R14, R3, RZ ;  /* 0x000000030e037227 */ /* 0x004fe200078e00ff */
[----:B------:R-:W-:-:S04]  /*12d0*/  ISETP.NE.AND P0, PT, R2, 0x1, PT ;  /* 0x000000010200780c */ /* 0x000fc80003f05270 */
[----:B----4-:R-:W-:-:S04]  /*12e0*/  SHF.R.U32.HI R3, RZ, R6, R3 ;  /* 0x00000006ff037219 */ /* 0x010fc80000011603 */
[----:B------:R-:W-:Y:S02]  /*12f0*/  SEL R3, R14, R3, !P0 ;  /* 0x000000030e037207 */ /* 0x000fe40004000000 */
[----:B---3--:R-:W-:-:S04]  /*1300*/  ISETP.NE.AND P1, PT, R7, 0x1, PT ;  /* 0x000000010700780c */ /* 0x008fc80003f25270 */
[----:B------:R-:W-:-:S05]  /*1310*/  SEL R4, R15, R4, !P1 ;  /* 0x000000040f047207 */ /* 0x000fca0004800000 */
[----:B------:R-:W-:Y:S02]  /*1320*/  IMAD.IADD R5, R3, 0x1, -R4 ;  /* 0x0000000103057824 */ /* 0x000fe400078e0a04 */
[----:B------:R-:W-:Y:S02]  /*1330*/  IMAD.IADD R3, R4, 0x1, -R3 ;  /* 0x0000000104037824 */ /* 0x000fe400078e0a03 */
[----:B------:R-:W-:Y:S02]  /*1340*/  IMAD R15, R5, R7, R15 ;  /* 0x00000007050f7224 */ /* 0x000fe400078e020f */
[----:B------:R-:W-:-:S07]  /*1350*/  IMAD R14, R3, R2, R14 ;  /* 0x00000002030e7224 */ /* 0x000fce00078e020e */
.L_x_16:
[----:B------:R-:W-:Y:S01]  /*1360*/  BAR.SYNC.DEFER_BLOCKING 0x0 ;  /* 0x0000000000007b1d */ /* 0x000fe20000010000 */
[----:B------:R-:W-:Y:S01]  /*1370*/  UISETP.NE.AND UP1, UPT, UR8, 0x2, UPT ;  /* 0x000000020800788c */ /* 0x000fe2000bf25270 */
[----:B------:R-:W-:Y:S02]  /*1380*/  ISETP.NE.OR P5, PT, R0, 0x2, !P5 ;  /* 0x000000020000780c */ /* 0x000fe40006fa5670 */
[----:B------:R-:W-:-:S06]  /*1390*/  LOP3.LUT R2, R101, 0x1f, RZ, 0xc0, !PT ;  /* 0x0000001f65027812 */ /* 0x000fcc00078ec0ff */
[----:B------:R-:W-:Y:S05]  /*13a0*/  BRA.U UP1, `(.L_x_17) ;  /* 0x00000011015c7547 */ /* 0x000fea000b800000 */
[----:B------:R-:W1:Y:S01]  /*13b0*/  LDCU UR13, c[0x0][0x38c] ;  /* 0x00007180ff0d77ac */ /* 0x000e620008000800 */
[----:B------:R-:W2:Y:S01]  /*13c0*/  LDC R8, c[0x0][0x370] ;  /* 0x0000dc00ff087b82 */ /* 0x000ea20000000800 */
[----:B------:R-:W-:Y:S01]  /*13d0*/  PLOP3.LUT P1, PT, PT, PT, UP2, 0x80, 0x8 ;  /* 0x000000000008781c */ /* 0x000fe20003f2f028 */
[----:B------:R-:W-:Y:S01]  /*13e0*/  IMAD.MOV.U32 R17, RZ, RZ, 0x1 ;  /* 0x00000001ff117424 */ /* 0x000fe200078e00ff */
[----:B------:R-:W-:Y:S01]  /*13f0*/  ISETP.EQ.OR P4, PT, R2, RZ, P5 ;  /* 0x000000ff0200720c */ /* 0x000fe20002f82670 */
[----:B------:R-:W-:Y:S01]  /*1400*/  IMAD.MOV.U32 R16, RZ, RZ, RZ ;  /* 0x000000ffff107224 */ /* 0x000fe200078e00ff */
[----:B------:R-:W-:Y:S02]  /*1410*/  PLOP3.LUT P1, PT, P1, PT, PT, 0x8, 0x80 ;  /* 0x000000000080781c */ /* 0x000fe40000f2e170 */
[----:B------:R-:W-:Y:S01]  /*1420*/  CS2R R12, SRZ ;  /* 0x00000000000c7805 */ /* 0x000fe2000001ff00 */
[----:B------:R-:W-:Y:S01]  /*1430*/  IMAD.MOV.U32 R11, RZ, RZ, 0x1 ;  /* 0x00000001ff0b7424 */ /* 0x000fe200078e00ff */
[----:B------:R-:W4:Y:S01]  /*1440*/  LDC R0, c[0x0][0x374] ;  /* 0x0000dd00ff007b82 */ /* 0x000f220000000800 */
[----:B------:R-:W2:Y:S01]  /*1450*/  LDCU.64 UR22, c[0x0][0x348] ;  /* 0x00006900ff1677ac */ /* 0x000ea20008000a00 */
[----:B------:R-:W-:Y:S01]  /*1460*/  UMOV UR6, URZ ;  /* 0x000000ff00067c82 */ /* 0x000fe20008000000 */
[----:B-1----:R-:W-:-:S04]  /*1470*/  UIADD3 UR5, UPT, UPT, UR13, 0x3f, URZ ;  /* 0x0000003f0d057890 */ /* 0x002fc8000fffe0ff */
[----:B------:R-:W-:-:S04]  /*1480*/  USHF.R.S32.HI UR4, URZ, 0x1f, UR5 ;  /* 0x0000001fff047899 */ /* 0x000fc80008011405 */
[----:B------:R-:W-:-:S04]  /*1490*/  ULEA.HI UR4, UR4, UR5, URZ, 0x6 ;  /* 0x0000000504047291 */ /* 0x000fc8000f8f30ff */
[----:B------:R-:W-:Y:S02]  /*14a0*/  USHF.R.S32.HI UR15, URZ, 0x6, UR4 ;  /* 0x00000006ff0f7899 */ /* 0x000fe40008011404 */
[----:B------:R-:W-:Y:S02]  /*14b0*/  UIADD3 UR4, UPT, UPT, UR13, -0x1, URZ ;  /* 0xffffffff0d047890 */ /* 0x000fe4000fffe0ff */
[----:B------:R-:W-:Y:S02]  /*14c0*/  UISETP.LT.U32.AND UP0, UPT, UR15, 0x4, UPT ;  /* 0x000000040f00788c */ /* 0x000fe4000bf01070 */
[----:B------:R-:W-:Y:S02]  /*14d0*/  UISETP.GE.U32.AND UP1, UPT, UR4, -0x7f, UPT ;  /* 0xffffff810400788c */ /* 0x000fe4000bf26070 */
[----:B------:R-:W-:Y:S02]  /*14e0*/  USEL UR14, UR15, 0x4, UP0 ;  /* 0x000000040f0e7887 */ /* 0x000fe40008000000 */
[----:B------:R-:W-:-:S02]  /*14f0*/  UIADD3 UR13, UPT, UPT, UR13, 0x7e, URZ ;  /* 0x0000007e0d0d7890 */ /* 0x000fc4000fffe0ff */
[----:B------:R-:W-:Y:S02]  /*1500*/  UIADD3 UR5, UPT, UPT, UR14, -0x1, URZ ;  /* 0xffffffff0e057890 */ /* 0x000fe4000fffe0ff */
[----:B------:R-:W-:-:S03]  /*1510*/  UIADD3 UR7, UPT, UPT, UR15, -UR14, URZ ;  /* 0x8000000e0f077290 */ /* 0x000fc6000fffe0ff */
[----:B------:R-:W-:-:S04]  /*1520*/  @UP1 UIADD3 UR5, UPT, UPT, UR14, URZ, URZ ;  /* 0x000000ff0e051290 */ /* 0x000fc8000fffe0ff */
[----:B--2---:R-:W-:-:S12]  /*1530*/  UIADD3 UR5, UPT, UPT, UR5, 0x1, URZ ;  /* 0x0000000105057890 */ /* 0x004fd8000fffe0ff */
.L_x_35:
[----:B------:R-:W-:Y:S01]  /*1540*/  UISETP.NE.AND UP0, UPT, UR37, URZ, UPT ;  /* 0x000000ff2500728c */ /* 0x000fe2000bf05270 */
[----:B------:R-:W1:Y:S08]  /*1550*/  S2UR UR37, SR_CgaCtaId ;  /* 0x00000000002579c3 */ /* 0x000e700000008800 */
[----:B------:R-:W-:Y:S05]  /*1560*/  BRA.U UP0, `(.L_x_18) ;  /* 0x0000000100347547 */ /* 0x000fea000b800000 */
[----:B------:R-:W2:Y:S01]  /*1570*/  S2R R2, SR_CgaCtaId ;  /* 0x0000000000027919 */ /* 0x000ea20000008800 */
[----:B------:R-:W-:-:S04]  /*1580*/  MOV R3, 0x400 ;  /* 0x0000040000037802 */ /* 0x000fc80000000f00 */
[----:B--2---:R-:W-:Y:S02]  /*1590*/  LEA R2, R2, R3, 0x18 ;  /* 0x0000000302027211 */ /* 0x004fe400078ec0ff */
[----:B------:R-:W-:-:S03]  /*15a0*/  SHF.L.U32 R3, R11, 0x1f, RZ ;  /* 0x0000001f0b037819 */ /* 0x000fc600000006ff */
[----:B------:R-:W-:-:S04]  /*15b0*/  IMAD R2, R12, 0x8, R2 ;  /* 0x000000080c027824 */ /* 0x000fc800078e0202 */
[----:B------:R-:W2:Y:S02]  /*15c0*/  SYNCS.PHASECHK.TRANS64.TRYWAIT P0, [R2+URZ+0x100], R3 ;  /* 0x00010003020075a7 */ /* 0x000ea400080011ff */
[----:B--2---:R-:W-:Y:S05]  /*15d0*/  @!P0 BRA `(.L_x_19) ;  /* 0x0000007800208947 */ /* 0x004fea0003800000 */
.L_x_131:
[----:B------:R-:W-:Y:S01]  /*15e0*/  VIADD R12, R12, 0x1 ;  /* 0x000000010c0c7836 */ /* 0x000fe20000000000 */
[----:B------:R2:W-:Y:S04]  /*15f0*/  SYNCS.ARRIVE.TRANS64.A1T0 RZ, [R2+URZ+0xf0], RZ ;  /* 0x0000f0ff02ff79a7 */ /* 0x0005e800081000ff */
[----:B------:R-:W-:-:S04]  /*1600*/  ISETP.NE.AND P0, PT, R12, 0x2, PT ;  /* 0x000000020c00780c */ /* 0x000fc80003f05270 */
[----:B------:R-:W-:Y:S02]  /*1610*/  SEL R12, R12, RZ, P0 ;  /* 0x000000ff0c0c7207 */ /* 0x000fe40000000000 */
[----:B--2---:R-:W-:-:S04]  /*1620*/  SEL R2, RZ, 0x1, P0 ;  /* 0x00000001ff027807 */ /* 0x004fc80000000000 */
[----:B------:R-:W-:-:S07]  /*1630*/  LOP3.LUT R11, R11, R2, RZ, 0x3c, !PT ;  /* 0x000000020b0b7212 */ /* 0x000fce00078e3cff */
.L_x_18:
[----:B------:R-:W-:Y:S01]  /*1640*/  UMOV UR4, 0x400 ;  /* 0x0000040000047882 */ /* 0x000fe20000000000 */
[----:B------:R-:W-:Y:S01]  /*1650*/  SHF.L.U32 R2, R17, 0x1f, RZ ;  /* 0x0000001f11027819 */ /* 0x000fe200000006ff */
[----:B-1----:R-:W-:Y:S01]  /*1660*/  ULEA UR4, UR37, UR4, 0x18 ;  /* 0x0000000425047291 */ /* 0x002fe2000f8ec0ff */
[----:B------:R-:W-:Y:S01]  /*1670*/  R2UR UR35, R15 ;  /* 0x000000000f2372ca */ /* 0x000fe200000e0000 */
[----:B------:R-:W-:Y:S01]  /*1680*/  UISETP.GE.U32.AND UP0, UPT, UR13, 0x7f, UPT ;  /* 0x0000007f0d00788c */ /* 0x000fe2000bf06070 */
[----:B------:R-:W-:Y:S01]  /*1690*/  R2UR UR11, R14 ;  /* 0x000000000e0b72ca */ /* 0x000fe200000e0000 */
[----:B------:R-:W-:Y:S01]  /*16a0*/  ULEA UR8, UR6, UR4, 0x3 ;  /* 0x0000000406087291 */ /* 0x000fe2000f8e18ff */
[----:B------:R-:W-:-:S08]  /*16b0*/  UMOV UR24, URZ ;  /* 0x000000ff00187c82 */ /* 0x000fd00008000000 */
[----:B------:R1:W2:Y:S01]  /*16c0*/  SYNCS.PHASECHK.TRANS64.TRYWAIT P0, [UR8+0x20], R2 ;  /* 0x00002002ff0075a7 */ /* 0x0002a20008001108 */
[----:B------:R-:W-:Y:S02]  /*16d0*/  USHF.L.U32 UR35, UR35, 0x6, URZ ;  /* 0x0000000623237899 */ /* 0x000fe400080006ff */
[----:B------:R-:W-:Y:S01]  /*16e0*/  USHF.L.U32 UR11, UR11, 0x8, URZ ;  /* 0x000000080b0b7899 */ /* 0x000fe200080006ff */
[----:B------:R-:W-:Y:S11]  /*16f0*/  BRA.U !UP0, `(.L_x_20) ;  /* 0x0000000108a87547 */ /* 0x000ff6000b800000 */
[----:B------:R-:W-:Y:S01]  /*1700*/  UMOV UR16, URZ ;  /* 0x000000ff00107c82 */ /* 0x000fe20008000000 */
[----:B------:R-:W-:-:S05]  /*1710*/  UMOV UR17, UR6 ;  /* 0x0000000600117c82 */ /* 0x000fca0008000000 */
.L_x_25:
[----:B-1----:R-:W-:Y:S01]  /*1720*/  ULEA UR33, UR17, UR4, 0x3 ;  /* 0x0000000411217291 */ /* 0x002fe2000f8e18ff */
[----:B--2---:R-:W-:Y:S01]  /*1730*/  @!P5 MOV R3, 0xa000 ;  /* 0x0000a0000003d802 */ /* 0x004fe20000000f00 */
[----:B--2---:R-:W-:Y:S10]  /*1740*/  @P0 BRA `(.L_x_21) ;  /* 0x00000000000c0947 */ /* 0x004ff40003800000 */
[----:B------:R-:W-:-:S04]  /*1750*/  SHF.L.U32 R4, R17, 0x1f, RZ ;  /* 0x0000001f11047819 */ /* 0x000fc800000006ff */
[----:B------:R-:W2:Y:S02]  /*1760*/  SYNCS.PHASECHK.TRANS64.TRYWAIT P0, [UR33+0x20], R4 ;  /* 0x00002004ff0075a7 */ /* 0x000ea40008001121 */
[----:B--2---:R-:W-:Y:S05]  /*1770*/  @!P0 BRA `(.L_x_22) ;  /* 0x0000007400cc8947 */ /* 0x004fea0003800000 */
.L_x_21:
[----:B------:R2:W-:Y:S01]  /*1780*/  @!P5 SYNCS.ARRIVE.TRANS64 RZ, [UR33], R3 ;  /* 0x00000003ffffd9a7 */ /* 0x0005e20008000021 */
[----:B------:R-:W-:Y:S04]  /*1790*/  BSSY.RECONVERGENT B0, `(.L_x_23) ;  /* 0x0000003000007945 */ /* 0x000fe80003800200 */
[----:B------:R-:W-:Y:S05]  /*17a0*/  @P4 BRA `(.L_x_24) ;  /* 0x0000000000044947 */ /* 0x000fea0003800000 */
[----:B------:R-:W-:Y:S05]  /*17b0*/  BPT.TRAP 0x1 ;  /* 0x000000040000795c */ /* 0x000fea0000300000 */
.L_x_24:
[----:B------:R-:W-:Y:S05]  /*17c0*/  BSYNC.RECONVERGENT B0 ;  /* 0x0000000000007941 */ /* 0x000fea0003800200 */
.L_x_23:
[----:B------:R-:W-:Y:S02]  /*17d0*/  UIADD3 UR6, UPT, UPT, UR17, 0x1, URZ ;  /* 0x0000000111067890 */ /* 0x000fe4000fffe0ff */
[----:B------:R-:W-:Y:S02]  /*17e0*/  ULEA UR32, UR17, UR4, 0xd ;  /* 0x0000000411207291 */ /* 0x000fe4000f8e68ff */
[----:B------:R-:W-:Y:S02]  /*17f0*/  UISETP.NE.AND UP0, UPT, UR6, 0x4, UPT ;  /* 0x000000040600788c */ /* 0x000fe4000bf05270 */
[----:B------:R-:W-:Y:S02]  /*1800*/  UIADD3 UR26, UP1, UPT, UR22, 0x80, URZ ;  /* 0x00000080161a7890 */ /* 0x000fe4000ff3e0ff */
[----:B------:R-:W-:Y:S02]  /*1810*/  USEL UR9, URZ, 0x1, UP0 ;  /* 0x00000001ff097887 */ /* 0x000fe40008000000 */
[----:B------:R-:W-:-:S02]  /*1820*/  USEL UR6, UR6, URZ, UP0 ;  /* 0x000000ff06067287 */ /* 0x000fc40008000000 */
[----:B------:R-:W-:Y:S02]  /*1830*/  UIADD3 UR20, UP0, UPT, UR22, 0x180, URZ ;  /* 0x0000018016147890 */ /* 0x000fe4000ff1e0ff */
[----:B------:R-:W-:Y:S01]  /*1840*/  ULEA UR8, UR6, UR4, 0x3 ;  /* 0x0000000406087291 */ /* 0x000fe2000f8e18ff */
[----:B------:R-:W-:Y:S01]  /*1850*/  LOP3.LUT R17, R17, UR9, RZ, 0x3c, !PT ;  /* 0x0000000911117c12 */ /* 0x000fe2000f8e3cff */
[----:B------:R-:W-:Y:S02]  /*1860*/  USHF.L.U32 UR34, UR16, 0x6, URZ ;  /* 0x0000000610227899 */ /* 0x000fe400080006ff */
[----:B------:R-:W-:Y:S01]  /*1870*/  UIADD3.X UR27, UPT, UPT, URZ, UR23, URZ, UP1, !UPT ;  /* 0x00000017ff1b7290 */ /* 0x000fe20008ffe4ff */
[----:B-1----:R-:W-:Y:S01]  /*1880*/  SHF.L.U32 R2, R17, 0x1f, RZ ;  /* 0x0000001f11027819 */ /* 0x002fe200000006ff */
[----:B------:R-:W-:Y:S02]  /*1890*/  UIADD3 UR32, UPT, UPT, UR32, 0x8800, URZ ;  /* 0x0000880020207890 */ /* 0x000fe4000fffe0ff */
[----:B------:R-:W-:Y:S01]  /*18a0*/  UIADD3.X UR21, UPT, UPT, URZ, UR23, URZ, UP0, !UPT ;  /* 0x00000017ff157290 */ /* 0x000fe200087fe4ff */
[----:B------:R1:W1:Y:S01]  /*18b0*/  SYNCS.PHASECHK.TRANS64.TRYWAIT P0, [UR8+0x20], R2 ;  /* 0x00002002ff0075a7 */ /* 0x0002620008001108 */
[----:B------:R-:W-:Y:S01]  /*18c0*/  ULEA UR8, UR17, UR4, 0xf ;  /* 0x0000000411087291 */ /* 0x000fe2000f8e78ff */
[----:B------:R-:W-:Y:S01]  /*18d0*/  UMOV UR18, 0x0 ;  /* 0x0000000000127882 */ /* 0x000fe20000000000 */
[----:B------:R-:W-:-:S02]  /*18e0*/  UMOV UR19, 0x10000000 ;  /* 0x1000000000137882 */ /* 0x000fc40000000000 */
[----:B------:R-:W-:Y:S01]  /*18f0*/  UIADD3 UR8, UPT, UPT, UR8, 0x10800, URZ ;  /* 0x0001080008087890 */ /* 0x000fe2000fffe0ff */
[----:B------:R1:W-:Y:S01]  /*1900*/  UTMALDG.3D [UR32], [UR26], desc[UR18] ;  /* 0x000012201a0075b4 */ /* 0x0003e20008011000 */
[----:B------:R-:W-:Y:S01]  /*1910*/  UMOV UR12, UR36 ;  /* 0x00000024000c7c82 */ /* 0x000fe20008000000 */
[----:B------:R-:W-:Y:S01]  /*1920*/  UMOV UR9, UR33 ;  /* 0x0000002100097c82 */ /* 0x000fe20008000000 */
[----:B------:R-:W-:Y:S01]  /*1930*/  UMOV UR10, UR34 ;  /* 0x00000022000a7c82 */ /* 0x000fe20008000000 */
[----:B------:R-:W-:Y:S01]  /*1940*/  UIADD3 UR16, UPT, UPT, UR16, 0x1, URZ ;  /* 0x0000000110107890 */ /* 0x000fe2000fffe0ff */
[----:B------:R-:W-:Y:S01]  /*1950*/  UMOV UR24, UR5 ;  /* 0x0000000500187c82 */ /* 0x000fe20008000000 */
[----:B------:R-:W-:Y:S02]  /*1960*/  UMOV UR17, UR6 ;  /* 0x0000000600117c82 */ /* 0x000fe40008000000 */
[----:B------:R1:W-:Y:S01]  /*1970*/  UTMALDG.3D [UR8], [UR20], desc[UR18] ;  /* 0x00001208140075b4 */ /* 0x0003e20008011000 */
[----:B------:R-:W-:-:S09]  /*1980*/  UISETP.NE.AND UP0, UPT, UR16, UR5, UPT ;  /* 0x000000051000728c */ /* 0x000fd2000bf05270 */
[----:B------:R-:W-:Y:S05]  /*1990*/  BRA.U UP0, `(.L_x_25) ;  /* 0xfffffffd00607547 */ /* 0x000fea000b83ffff */
.L_x_20:
[----:B-1----:R-:W-:Y:S01]  /*19a0*/  ULEA UR8, UR6, UR4, 0x3 ;  /* 0x0000000406087291 */ /* 0x002fe2000f8e18ff */
[----:B------:R-:W-:Y:S01]  /*19b0*/  SHF.L.U32 R2, R17, 0x1f, RZ ;  /* 0x0000001f11027819 */ /* 0x000fe200000006ff */
[----:B------:R-:W-:Y:S01]  /*19c0*/  @!P1 SYNCS.ARRIVE.TRANS64.A1T0 RZ, [UR4+0x88], RZ ;  /* 0x000088ffffff99a7 */ /* 0x000fe20008100004 */
[----:B------:R-:W-:-:S06]  /*19d0*/  UISETP.GT.AND UP0, UPT, UR15, UR14, UPT ;  /* 0x0000000e0f00728c */ /* 0x000fcc000bf04270 */
[----:B--2---:R1:W2:Y:S03]  /*19e0*/  SYNCS.PHASECHK.TRANS64.TRYWAIT P0, [UR8+0x20], R2 ;  /* 0x00002002ff0075a7 */ /* 0x0042a60008001108 */
[----:B------:R-:W-:Y:S05]  /*19f0*/  BRA.U !UP0, `(.L_x_26) ;  /* 0x0000000108ac7547 */ /* 0x000fea000b800000 */
[----:B------:R-:W-:Y:S01]  /*1a00*/  UIADD3 UR21, UPT, UPT, UR7, UR24, URZ ;  /* 0x0000001807157290 */ /* 0x000fe2000fffe0ff */
[----:B------:R-:W-:-:S11]  /*1a10*/  UMOV UR25, UR6 ;  /* 0x0000000600197c82 */ /* 0x000fd60008000000 */
.L_x_31:
[----:B-1----:R-:W-:Y:S01]  /*1a20*/  ULEA UR17, UR25, UR4, 0x3 ;  /* 0x0000000419117291 */ /* 0x002fe2000f8e18ff */
[----:B--2---:R-:W-:Y:S01]  /*1a30*/  @!P5 MOV R3, 0xa000 ;  /* 0x0000a0000003d802 */ /* 0x004fe20000000f00 */
[----:B--2---:R-:W-:Y:S10]  /*1a40*/  @P0 BRA `(.L_x_27) ;  /* 0x00000000000c0947 */ /* 0x004ff40003800000 */
[----:B------:R-:W-:-:S04]  /*1a50*/  SHF.L.U32 R4, R17, 0x1f, RZ ;  /* 0x0000001f11047819 */ /* 0x000fc800000006ff */
[----:B------:R-:W2:Y:S02]  /*1a60*/  SYNCS.PHASECHK.TRANS64.TRYWAIT P0, [UR17+0x20], R4 ;  /* 0x00002004ff0075a7 */ /* 0x000ea40008001111 */
[----:B--2---:R-:W-:Y:S05]  /*1a70*/  @!P0 BRA `(.L_x_28) ;  /* 0x0000007400248947 */ /* 0x004fea0003800000 */
.L_x_27:
[----:B------:R2:W-:Y:S01]  /*1a80*/  @!P5 SYNCS.ARRIVE.TRANS64 RZ, [UR17], R3 ;  /* 0x00000003ffffd9a7 */ /* 0x0005e20008000011 */
[----:B------:R-:W-:Y:S04]  /*1a90*/  BSSY.RECONVERGENT B0, `(.L_x_29) ;  /* 0x0000003000007945 */ /* 0x000fe80003800200 */
[----:B------:R-:W-:Y:S05]  /*1aa0*/  @P4 BRA `(.L_x_30) ;  /* 0x0000000000044947 */ /* 0x000fea0003800000 */
[----:B------:R-:W-:Y:S05]  /*1ab0*/  BPT.TRAP 0x1 ;  /* 0x000000040000795c */ /* 0x000fea0000300000 */
.L_x_30:
[----:B------:R-:W-:Y:S05]  /*1ac0*/  BSYNC.RECONVERGENT B0 ;  /* 0x0000000000007941 */ /* 0x000fea0003800200 */
.L_x_29:
        /* <DEDUP_REMOVED lines=10> */
[----:B------:R-:W-:Y:S01]  /*1b70*/  UIADD3 UR16, UPT, UPT, UR16, 0x8800, URZ ;  /* 0x0000880010107890 */ /* 0x000fe2000fffe0ff */
[----:B-1----:R-:W-:Y:S01]  /*1b80*/  SHF.L.U32 R2, R17, 0x1f, RZ ;  /* 0x0000001f11027819 */ /* 0x002fe200000006ff */
[----:B------:R-:W-:Y:S02]  /*1b90*/  UIADD3.X UR31, UPT, UPT, URZ, UR23, URZ, UP1, !UPT ;  /* 0x00000017ff1f7290 */ /* 0x000fe40008ffe4ff */
[----:B------:R-:W-:Y:S01]  /*1ba0*/  UIADD3.X UR29, UPT, UPT, URZ, UR23, URZ, UP0, !UPT ;  /* 0x00000017ff1d7290 */ /* 0x000fe200087fe4ff */
[----:B------:R1:W1:Y:S01]  /*1bb0*/  SYNCS.PHASECHK.TRANS64.TRYWAIT P0, [UR8+0x20], R2 ;  /* 0x00002002ff0075a7 */ /* 0x0002620008001108 */
[----:B------:R-:W-:Y:S01]  /*1bc0*/  ULEA UR8, UR25, UR4, 0xf ;  /* 0x0000000419087291 */ /* 0x000fe2000f8e78ff */
[----:B------:R-:W-:Y:S01]  /*1bd0*/  UMOV UR26, 0x0 ;  /* 0x00000000001a7882 */ /* 0x000fe20000000000 */
[----:B------:R-:W-:-:S02]  /*1be0*/  UMOV UR27, 0x10000000 ;  /* 0x10000000001b7882 */ /* 0x000fc40000000000 */
[----:B------:R-:W-:Y:S01]  /*1bf0*/  UIADD3 UR8, UPT, UPT, UR8, 0x10800, URZ ;  /* 0x0001080008087890 */ /* 0x000fe2000fffe0ff */
[----:B------:R-:W-:Y:S01]  /*1c00*/  UMOV UR19, UR35 ;  /* 0x0000002300137c82 */ /* 0x000fe20008000000 */
[----:B------:R-:W-:Y:S01]  /*1c10*/  UMOV UR20, UR36 ;  /* 0x0000002400147c82 */ /* 0x000fe20008000000 */
[----:B------:R-:W-:Y:S01]  /*1c20*/  UMOV UR12, UR36 ;  /* 0x00000024000c7c82 */ /* 0x000fe20008000000 */
[----:B------:R-:W-:Y:S01]  /*1c30*/  UMOV UR9, UR17 ;  /* 0x0000001100097c82 */ /* 0x000fe20008000000 */
[----:B------:R-:W-:Y:S01]  /*1c40*/  UMOV UR10, UR18 ;  /* 0x00000012000a7c82 */ /* 0x000fe20008000000 */
[----:B------:R1:W-:Y:S01]  /*1c50*/  UTMALDG.3D [UR16], [UR30], desc[UR26] ;  /* 0x00001a101e0075b4 */ /* 0x0003e20008011000 */
[----:B------:R-:W-:Y:S01]  /*1c60*/  UIADD3 UR24, UPT, UPT, UR24, 0x1, URZ ;  /* 0x0000000118187890 */ /* 0x000fe2000fffe0ff */
[----:B------:R-:W-:-:S03]  /*1c70*/  UMOV UR25, UR6 ;  /* 0x0000000600197c82 */ /* 0x000fc60008000000 */
[----:B------:R-:W-:Y:S01]  /*1c80*/  UISETP.NE.AND UP0, UPT, UR24, UR21, UPT ;  /* 0x000000151800728c */ /* 0x000fe2000bf05270 */
[----:B------:R1:W-:Y:S08]  /*1c90*/  UTMALDG.3D [UR8], [UR28], desc[UR26] ;  /* 0x00001a081c0075b4 */ /* 0x0003f00008011000 */
[----:B------:R-:W-:Y:S05]  /*1ca0*/  BRA.U UP0, `(.L_x_31) ;  /* 0xfffffffd005c7547 */ /* 0x000fea000b83ffff */
.L_x_26:
[C---:B-1----:R-:W-:Y:S01]  /*1cb0*/  LEA R2, R16.reuse, UR4, 0x3 ;  /* 0x0000000410027c11 */ /* 0x042fe2000f8e18ff */
[----:B------:R-:W-:Y:S01]  /*1cc0*/  NOP ;  /* 0x0000000000007918 */ /* 0x000fe20000000000 */
[----:B--2---:R-:W-:Y:S02]  /*1cd0*/  SHF.L.U32 R3, R13, 0x1f, RZ ;  /* 0x0000001f0d037819 */ /* 0x004fe400000006ff */
[----:B------:R-:W-:Y:S02]  /*1ce0*/  LEA R4, R16, UR4, 0x4 ;  /* 0x0000000410047c11 */ /* 0x000fe4000f8e20ff */
[----:B------:R-:W1:Y:S02]  /*1cf0*/  SYNCS.PHASECHK.TRANS64.TRYWAIT P0, [R2+URZ+0x90], R3 ;  /* 0x00009003020075a7 */ /* 0x000e6400080011ff */
[----:B-1----:R-:W-:Y:S05]  /*1d00*/  @!P0 BRA `(.L_x_32) ;  /* 0x0000007000988947 */ /* 0x002fea0003800000 */
.L_x_134:
[----:B------:R-:W2:Y:S01]  /*1d10*/  LDS.128 R4, [R4+0x120] ;  /* 0x0001200004047984 */ /* 0x000ea20000000c00 */
[----:B---3--:R-:W-:Y:S01]  /*1d20*/  ISETP.GE.AND P0, PT, R40, 0x1, PT ;  /* 0x000000012800780c */ /* 0x008fe20003f06270 */
[----:B-1----:R-:W-:Y:S01]  /*1d30*/  VIADD R2, R2, 0xa0 ;  /* 0x000000a002027836 */ /* 0x002fe20000000000 */
[----:B------:R-:W-:Y:S01]  /*1d40*/  @!PT LDS RZ, [RZ] ;  /* 0x00000000fffff984 */ /* 0x000fe20000000800 */
[----:B------:R-:W-:Y:S01]  /*1d50*/  @!PT LDS RZ, [RZ] ;  /* 0x00000000fffff984 */ /* 0x000fe20000000800 */
[----:B------:R-:W-:Y:S01]  /*1d60*/  @!PT LDS RZ, [RZ] ;  /* 0x00000000fffff984 */ /* 0x000fe20000000800 */
[----:B------:R-:W-:Y:S01]  /*1d70*/  @!PT LDS RZ, [RZ] ;  /* 0x00000000fffff984 */ /* 0x000fe20000000800 */
[----:B------:R1:W-:Y:S06]  /*1d80*/  MEMBAR.ALL.CTA ;  /* 0x0000000000007992 */ /* 0x0003ec0000008000 */
[----:B-1----:R-:W1:Y:S01]  /*1d90*/  FENCE.VIEW.ASYNC.S ;  /* 0x00000000000073c6 */ /* 0x002e620000000000 */
[----:B------:R-:W-:-:S04]  /*1da0*/  PRMT R2, RZ, 0x654, R2 ;  /* 0x00000654ff027816 */ /* 0x000fc80000000002 */
[----:B-1----:R1:W-:Y:S01]  /*1db0*/  SYNCS.ARRIVE.TRANS64.RED.A1T0 RZ, [R2+URZ], RZ ;  /* 0x000000ff02ff79a7 */ /* 0x0023e200081004ff */
[----:B--2---:R-:W-:-:S13]  /*1dc0*/  LOP3.LUT P2, RZ, R6, 0x1, RZ, 0xc0, !PT ;  /* 0x0000000106ff7812 */ /* 0x004fda000784c0ff */
[----:B------:R-:W-:Y:S01]  /*1dd0*/  @P2 SHF.R.U32.HI R3, RZ, 0x10, R5 ;  /* 0x00000010ff032819 */ /* 0x000fe20000011605 */
[----:B------:R-:W-:Y:S01]  /*1de0*/  VOTEU.ANY UP0, P2 ;  /* 0x0000000000ff7886 */ /* 0x000fe20001000100 */
[----:B------:R-:W-:Y:S02]  /*1df0*/  @P2 MOV R10, R4 ;  /* 0x00000004000a2202 */ /* 0x000fe40000000f00 */
[----:B------:R-:W-:Y:S02]  /*1e00*/  @P2 R2UR.BROADCAST UR8, R3 ;  /* 0x00000000030822ca */ /* 0x000fe400008e0000 */
[----:B------:R-:W-:-:S11]  /*1e10*/  @P2 LOP3.LUT R9, R5, 0xffff, RZ, 0xc0, !PT ;  /* 0x0000ffff05092812 */ /* 0x000fd600078ec0ff */
[----:B------:R-:W-:Y:S01]  /*1e20*/  @UP0 UMOV UR36, UR8 ;  /* 0x0000000800240c82 */ /* 0x000fe20008000000 */
[----:B-1----:R-:W-:Y:S05]  /*1e30*/  @!P0 BRA `(.L_x_33) ;  /* 0x0000000000b88947 */ /* 0x002fea0003800000 */
[----:B------:R-:W4:Y:S01]  /*1e40*/  LDC.64 R4, c[0x0][0xb18] ;  /* 0x0002c600ff047b82 */ /* 0x000f220000000a00 */
[----:B------:R-:W-:-:S07]  /*1e50*/  ISETP.NE.AND P3, PT, R40, 0x1, PT ;  /* 0x000000012800780c */ /* 0x000fce0003f65270 */
[----:B------:R-:W1:Y:S08]  /*1e60*/  LDC.64 R6, c[0x0][0xb10] ;  /* 0x0002c400ff067b82 */ /* 0x000e700000000a00 */
[----:B------:R-:W2:Y:S08]  /*1e70*/  LDC R14, c[0x0][0xb20] ;  /* 0x0002c800ff0e7b82 */ /* 0x000eb00000000800 */
[----:B------:R-:W3:Y:S01]  /*1e80*/  LDC R15, c[0x0][0xb0c] ;  /* 0x0002c300ff0f7b82 */ /* 0x000ee20000000800 */
[----:B----4-:R-:W-:Y:S01]  /*1e90*/  IMAD.HI.U32 R19, R0, R5, RZ ;  /* 0x0000000500137227 */ /* 0x010fe200078e00ff */
[----:B------:R-:W-:-:S03]  /*1ea0*/  ISETP.NE.AND P0, PT, R4, 0x1, PT ;  /* 0x000000010400780c */ /* 0x000fc60003f05270 */
[----:B------:R-:W-:-:S03]  /*1eb0*/  IMAD.HI.U32 R5, R9, R5, RZ ;  /* 0x0000000509057227 */ /* 0x000fc600078e00ff */
[----:B------:R-:W4:Y:S01]  /*1ec0*/  LDC.64 R2, c[0x0][0xb28] ;  /* 0x0002ca00ff027b82 */ /* 0x000f220000000a00 */
[----:B-1----:R-:W-:-:S04]  /*1ed0*/  IMAD.HI.U32 R20, R8, R6, RZ ;  /* 0x0000000608147227 */ /* 0x002fc800078e00ff */
[----:B------:R-:W-:Y:S01]  /*1ee0*/  IMAD.HI.U32 R21, R10, R6, RZ ;  /* 0x000000060a157227 */ /* 0x000fe200078e00ff */
[----:B------:R-:W-:Y:S02]  /*1ef0*/  SHF.R.U32.HI R20, RZ, R7, R20 ;  /* 0x00000007ff147219 */ /* 0x000fe40000011614 */
[-C--:B--2---:R-:W-:Y:S02]  /*1f00*/  SHF.R.U32.HI R19, RZ, R14.reuse, R19 ;  /* 0x0000000eff137219 */ /* 0x084fe40000011613 */
[----:B------:R-:W-:Y:S02]  /*1f10*/  SHF.R.U32.HI R5, RZ, R14, R5 ;  /* 0x0000000eff057219 */ /* 0x000fe40000011605 */
[----:B------:R-:W-:Y:S02]  /*1f20*/  SEL R19, R0, R19, !P0 ;  /* 0x0000001300137207 */ /* 0x000fe40004000000 */
[----:B------:R-:W-:Y:S02]  /*1f30*/  SHF.R.U32.HI R21, RZ, R7, R21 ;  /* 0x00000007ff157219 */ /* 0x000fe40000011615 */
[----:B---3--:R-:W-:-:S02]  /*1f40*/  ISETP.NE.AND P1, PT, R15, 0x1, PT ;  /* 0x000000010f00780c */ /* 0x008fc40003f25270 */
[----:B------:R-:W-:Y:S02]  /*1f50*/  SEL R5, R9, R5, !P0 ;  /* 0x0000000509057207 */ /* 0x000fe40004000000 */
[----:B------:R-:W-:Y:S02]  /*1f60*/  SEL R20, R8, R20, !P1 ;  /* 0x0000001408147207 */ /* 0x000fe40004800000 */
[----:B------:R-:W-:Y:S01]  /*1f70*/  SEL R21, R10, R21, !P1 ;  /* 0x000000150a157207 */ /* 0x000fe20004800000 */
[----:B----4-:R-:W-:-:S04]  /*1f80*/  IMAD.HI.U32 R18, R19, R2, RZ ;  /* 0x0000000213127227 */ /* 0x010fc800078e00ff */
        /* <DEDUP_REMOVED lines=10> */
[----:B------:R-:W-:-:S04]  /*2030*/  @!P0 IMAD.HI.U32 R7, R21, R2, RZ ;  /* 0x0000000215078227 */ /* 0x000fc800078e00ff */
[----:B------:R-:W-:Y:S01]  /*2040*/  IMAD.MOV R2, RZ, RZ, -R6 ;  /* 0x000000ffff027224 */ /* 0x000fe200078e0a06 */
[----:B------:R-:W-:Y:S02]  /*2050*/  @!P0 SHF.R.U32.HI R3, RZ, R3, R7 ;  /* 0x00000003ff038219 */ /* 0x000fe40000011607 */
[----:B------:R-:W-:Y:S01]  /*2060*/  IADD3 R7, PT, PT, -R5, RZ, RZ ;  /* 0x000000ff05077210 */ /* 0x000fe20007ffe1ff */
[----:B------:R-:W-:Y:S01]  /*2070*/  IMAD R2, R40, R2, R5 ;  /* 0x0000000228027224 */ /* 0x000fe200078e0205 */
        /* <DEDUP_REMOVED lines=10> */
.L_x_33:
[----:B------:R-:W1:Y:S02]  /*2120*/  LDCU UR8, c[0x0][0xb30] ;  /* 0x00016600ff0877ac */ /* 0x000e640008000800 */
[----:B-1----:R-:W-:-:S09]  /*2130*/  UISETP.NE.AND UP0, UPT, UR8, 0x1, UPT ;  /* 0x000000010800788c */ /* 0x002fd2000bf05270 */
[----:B------:R-:W-:Y:S05]  /*2140*/  BRA.U UP0, `(.L_x_34) ;  /* 0x0000000100407547 */ /* 0x000fea000b800000 */
[----:B------:R-:W1:Y:S08]  /*2150*/  LDC.64 R4, c[0x0][0xb10] ;  /* 0x0002c400ff047b82 */ /* 0x000e700000000a00 */
[----:B------:R-:W2:Y:S08]  /*2160*/  LDC.64 R2, c[0x0][0xb18] ;  /* 0x0002c600ff027b82 */ /* 0x000eb00000000a00 */
[----:B------:R-:W3:Y:S08]  /*2170*/  LDC R6, c[0x0][0xb20] ;  /* 0x0002c800ff067b82 */ /* 0x000ef00000000800 */
[----:B------:R-:W4:Y:S01]  /*2180*/  LDC R7, c[0x0][0xb0c] ;  /* 0x0002c300ff077b82 */ /* 0x000f220000000800 */
[----:B-1----:R-:W-:-:S05]  /*2190*/  IMAD.HI.U32 R4, R10, R4, RZ ;  /* 0x000000040a047227 */ /* 0x002fca00078e00ff */
[----:B------:R-:W-:Y:S01]  /*21a0*/  SHF.R.U32.HI R4, RZ, R5, R4 ;  /* 0x00000005ff047219 */ /* 0x000fe20000011604 */
[----:B--2---:R-:W-:Y:S01]  /*21b0*/  IMAD.HI.U32 R3, R9, R3, RZ ;  /* 0x0000000309037227 */ /* 0x004fe200078e00ff */
[----:B------:R-:W-:-:S04]  /*21c0*/  ISETP.NE.AND P0, PT, R2, 0x1, PT ;  /* 0x000000010200780c */ /* 0x000fc80003f05270 */
[----:B---3--:R-:W-:-:S04]  /*21d0*/  SHF.R.U32.HI R3, RZ, R6, R3 ;  /* 0x00000006ff037219 */ /* 0x008fc80000011603 */
[----:B------:R-:W-:Y:S02]  /*21e0*/  SEL R3, R9, R3, !P0 ;  /* 0x0000000309037207 */ /* 0x000fe40004000000 */
[----:B----4-:R-:W-:-:S04]  /*21f0*/  ISETP.NE.AND P1, PT, R7, 0x1, PT ;  /* 0x000000010700780c */ /* 0x010fc80003f25270 */
[----:B------:R-:W-:-:S05]  /*2200*/  SEL R4, R10, R4, !P1 ;  /* 0x000000040a047207 */ /* 0x000fca0004800000 */
[----:B------:R-:W-:Y:S02]  /*2210*/  IMAD.IADD R5, R3, 0x1, -R4 ;  /* 0x0000000103057824 */ /* 0x000fe400078e0a04 */
[----:B------:R-:W-:Y:S02]  /*2220*/  IMAD.IADD R3, R4, 0x1, -R3 ;  /* 0x0000000104037824 */ /* 0x000fe400078e0a03 */
[----:B------:R-:W-:Y:S02]  /*2230*/  IMAD R10, R5, R7, R10 ;  /* 0x00000007050a7224 */ /* 0x000fe400078e020a */
[----:B------:R-:W-:-:S07]  /*2240*/  IMAD R9, R3, R2, R9 ;  /* 0x0000000203097224 */ /* 0x000fce00078e0209 */
.L_x_34:
[----:B------:R-:W-:Y:S01]  /*2250*/  VIADD R16, R16, 0x1 ;  /* 0x0000000110107836 */ /* 0x000fe20000000000 */
[----:B------:R-:W-:Y:S01]  /*2260*/  PLOP3.LUT P1, PT, PT, PT, PT, 0x80, 0x8 ;  /* 0x000000000008781c */ /* 0x000fe20003f2f070 */
[----:B------:R-:W-:Y:S02]  /*2270*/  IMAD.IADD R15, R10, 0x1, R87 ;  /* 0x000000010a0f7824 */ /* 0x000fe400078e0257 */
[----:B------:R-:W-:Y:S01]  /*2280*/  IMAD.IADD R14, R9, 0x1, R86 ;  /* 0x00000001090e7824 */ /* 0x000fe200078e0256 */
[----:B------:R-:W-:-:S04]  /*2290*/  ISETP.NE.AND P0, PT, R16, 0x2, PT ;  /* 0x000000021000780c */ /* 0x000fc80003f05270 */
[----:B------:R-:W-:Y:S02]  /*22a0*/  SEL R2, RZ, 0x1, P0 ;  /* 0x00000001ff027807 */ /* 0x000fe40000000000 */
[----:B------:R-:W-:Y:S02]  /*22b0*/  SEL R16, R16, RZ, P0 ;  /* 0x000000ff10107207 */ /* 0x000fe40000000000 */
[----:B------:R-:W-:Y:S01]  /*22c0*/  LOP3.LUT R13, R13, R2, RZ, 0x3c, !PT ;  /* 0x000000020d0d7212 */ /* 0x000fe200078e3cff */
[----:B------:R-:W-:Y:S06]  /*22d0*/  @P2 BRA `(.L_x_35) ;  /* 0xfffffff000982947 */ /* 0x000fec000383ffff */
[----:B------:R-:W-:Y:S01]  /*22e0*/  UIADD3 UR4, UPT, UPT, UR4, 0x20, URZ ;  /* 0x0000002004047890 */ /* 0x000fe2000fffe0ff */
[----:B------:R-:W-:-:S03]  /*22f0*/  SHF.L.U32 R2, R17, 0x1f, RZ ;  /* 0x0000001f11027819 */ /* 0x000fc600000006ff */
[----:B------:R-:W-:-:S09]  /*2300*/  ULEA UR5, UR6, UR4, 0x3 ;  /* 0x0000000406057291 */ /* 0x000fd2000f8e18ff */
[----:B------:R-:W1:Y:S02]  /*2310*/  SYNCS.PHASECHK.TRANS64.TRYWAIT P0, [UR5], R2 ;  /* 0x00000002ff0075a7 */ /* 0x000e640008001105 */
[----:B-1----:R-:W-:Y:S05]  /*2320*/  @!P0 BRA `(.L_x_36) ;  /* 0x0000006c00248947 */ /* 0x002fea0003800000 */
.L_x_136:
[----:B------:R-:W-:-:S04]  /*2330*/  UIADD3 UR6, UPT, UPT, UR6, 0x1, URZ ;  /* 0x0000000106067890 */ /* 0x000fc8000fffe0ff */
[----:B------:R-:W-:-:S04]  /*2340*/  UISETP.NE.AND UP0, UPT, UR6, 0x4, UPT ;  /* 0x000000040600788c */ /* 0x000fc8000bf05270 */
[----:B------:R-:W-:Y:S02]  /*2350*/  USEL UR7, URZ, 0x1, UP0 ;  /* 0x00000001ff077887 */ /* 0x000fe40008000000 */
[----:B------:R-:W-:-:S04]  /*2360*/  USEL UR6, UR6, URZ, UP0 ;  /* 0x000000ff06067287 */ /* 0x000fc80008000000 */
[----:B------:R-:W-:Y:S01]  /*2370*/  ULEA UR5, UR6, UR4, 0x3 ;  /* 0x0000000406057291 */ /* 0x000fe2000f8e18ff */
[----:B-1----:R-:W-:-:S04]  /*2380*/  LOP3.LUT R2, R17, UR7, RZ, 0x3c, !PT ;  /* 0x0000000711027c12 */ /* 0x002fc8000f8e3cff */
[----:B------:R-:W-:-:S04]  /*2390*/  SHF.L.U32 R3, R2, 0x1f, RZ ;  /* 0x0000001f02037819 */ /* 0x000fc800000006ff */
[----:B------:R-:W1:Y:S02]  /*23a0*/  SYNCS.PHASECHK.TRANS64.TRYWAIT P0, [UR5], R3 ;  /* 0x00000003ff0075a7 */ /* 0x000e640008001105 */
[----:B-1----:R-:W-:Y:S05]  /*23b0*/  @!P0 BRA `(.L_x_37) ;  /* 0x0000006c00188947 */ /* 0x002fea0003800000 */
.L_x_138:
[----:B------:R-:W-:-:S04]  /*23c0*/  UIADD3 UR6, UPT, UPT, UR6, 0x1, URZ ;  /* 0x0000000106067890 */ /* 0x000fc8000fffe0ff */
[----:B------:R-:W-:-:S04]  /*23d0*/  UISETP.NE.AND UP0, UPT, UR6, 0x4, UPT ;  /* 0x000000040600788c */ /* 0x000fc8000bf05270 */
[----:B------:R-:W-:Y:S02]  /*23e0*/  USEL UR7, URZ, 0x1, UP0 ;  /* 0x00000001ff077887 */ /* 0x000fe40008000000 */
[----:B------:R-:W-:-:S04]  /*23f0*/  USEL UR6, UR6, URZ, UP0 ;  /* 0x000000ff06067287 */ /* 0x000fc80008000000 */
[----:B------:R-:W-:Y:S01]  /*2400*/  ULEA UR5, UR6, UR4, 0x3 ;  /* 0x0000000406057291 */ /* 0x000fe2000f8e18ff */
[----:B------:R-:W-:-:S04]  /*2410*/  LOP3.LUT R2, R2, UR7, RZ, 0x3c, !PT ;  /* 0x0000000702027c12 */ /* 0x000fc8000f8e3cff */
[----:B-1----:R-:W-:-:S04]  /*2420*/  SHF.L.U32 R3, R2, 0x1f, RZ ;  /* 0x0000001f02037819 */ /* 0x002fc800000006ff */
[----:B------:R-:W1:Y:S02]  /*2430*/  SYNCS.PHASECHK.TRANS64.TRYWAIT P0, [UR5], R3 ;  /* 0x00000003ff0075a7 */ /* 0x000e640008001105 */
[----:B-1----:R-:W-:Y:S05]  /*2440*/  @!P0 BRA `(.L_x_38) ;  /* 0x0000006c000c8947 */ /* 0x002fea0003800000 */
.L_x_140:
[----:B------:R-:W-:-:S04]  /*2450*/  UIADD3 UR6, UPT, UPT, UR6, 0x1, URZ ;  /* 0x0000000106067890 */ /* 0x000fc8000fffe0ff */
[----:B------:R-:W-:-:S04]  /*2460*/  UISETP.NE.AND UP0, UPT, UR6, 0x4, UPT ;  /* 0x000000040600788c */ /* 0x000fc8000bf05270 */
[----:B------:R-:W-:Y:S02]  /*2470*/  USEL UR5, URZ, 0x1, UP0 ;  /* 0x00000001ff057887 */ /* 0x000fe40008000000 */
[----:B------:R-:W-:-:S04]  /*2480*/  USEL UR6, UR6, URZ, UP0 ;  /* 0x000000ff06067287 */ /* 0x000fc80008000000 */
[----:B------:R-:W-:Y:S01]  /*2490*/  ULEA UR6, UR6, UR4, 0x3 ;  /* 0x0000000406067291 */ /* 0x000fe2000f8e18ff */
[----:B------:R-:W-:-:S04]  /*24a0*/  LOP3.LUT R2, R2, UR5, RZ, 0x3c, !PT ;  /* 0x0000000502027c12 */ /* 0x000fc8000f8e3cff */
[----:B------:R-:W-:Y:S01]  /*24b0*/  SHF.L.U32 R2, R2, 0x1f, RZ ;  /* 0x0000001f02027819 */ /* 0x000fe200000006ff */
[----:B-1--4-:R-:W-:-:S07]  /*24c0*/  IMAD.U32 R0, RZ, RZ, UR6 ;  /* 0x00000006ff007e24 */ /* 0x012fce000f8e00ff */
.L_x_39:
[----:B-1----:R1:W2:Y:S02]  /*24d0*/  SYNCS.PHASECHK.TRANS64.TRYWAIT P0, [R0+URZ], R2 ;  /* 0x00000002000075a7 */ /* 0x0022a400080011ff */
[----:B--2---:R-:W-:Y:S05]  /*24e0*/  @!P0 NANOSLEEP.SYNCS 0x989680 ;  /* 0x009896800000895d */ /* 0x004fea0003900000 */
[----:B------:R-:W2:Y:S02]  /*24f0*/  @!P0 SYNCS.PHASECHK.TRANS64 P0, [R0+URZ], R2 ;  /* 0x00000002000085a7 */ /* 0x000ea400080010ff */
[----:B--2---:R-:W-:Y:S05]  /*2500*/  @P0 EXIT ;  /* 0x000000000000094d */ /* 0x004fea0003800000 */
[----:B------:R-:W-:Y:S05]  /*2510*/  BRA `(.L_x_39) ;  /* 0xfffffffc00ec7947 */ /* 0x000fea000383ffff */
.L_x_17:
[----:B------:R-:W-:-:S04]  /*2520*/  UISETP.NE.AND UP1, UPT, UR37, URZ, UPT ;  /* 0x000000ff2500728c */ /* 0x000fc8000bf25270 */
[----:B------:R-:W-:-:S09]  /*2530*/  UISETP.NE.OR UP1, UPT, UR8, 0x1, UP1 ;  /* 0x000000010800788c */ /* 0x000fd20008f25670 */
[----:B------:R-:W-:Y:S05]  /*2540*/  BRA.U UP1, `(.L_x_40) ;  /* 0x0000000501487547 */ /* 0x000fea000b800000 */
[----:B------:R-:W-:Y:S01]  /*2550*/  ISETP.NE.AND P2, PT, R2, RZ, PT ;  /* 0x000000ff0200720c */ /* 0x000fe20003f45270 */
[----:B------:R-:W-:Y:S01]  /*2560*/  IMAD.MOV.U32 R12, RZ, RZ, 0x1 ;  /* 0x00000001ff0c7424 */ /* 0x000fe200078e00ff */
[----:B------:R-:W-:Y:S02]  /*2570*/  CS2R R10, SRZ ;  /* 0x00000000000a7805 */ /* 0x000fe4000001ff00 */
[----:B------:R-:W-:Y:S01]  /*2580*/  CS2R R8, SRZ ;  /* 0x0000000000087805 */ /* 0x000fe2000001ff00 */
[----:B------:R-:W-:Y:S01]  /*2590*/  UMOV UR4, 0x400 ;  /* 0x0000040000047882 */ /* 0x000fe20000000000 */
[----:B------:R-:W-:Y:S01]  /*25a0*/  UMOV UR6, URZ ;  /* 0x000000ff00067c82 */ /* 0x000fe20008000000 */
[----:B------:R-:W-:-:S12]  /*25b0*/  ULEA UR37, UR37, UR4, 0x18 ;  /* 0x0000000425257291 */ /* 0x000fd8000f8ec0ff */
.L_x_44:
[----:B------:R-:W-:Y:S02]  /*25c0*/  LEA R0, R8, UR37, 0x3 ;  /* 0x0000002508007c11 */ /* 0x000fe4000f8e18ff */
[----:B------:R-:W-:-:S03]  /*25d0*/  SHF.L.U32 R4, R9, 0x1f, RZ ;  /* 0x0000001f09047819 */ /* 0x000fc600000006ff */
[----:B------:R-:W-:Y:S01]  /*25e0*/  VIADD R5, R0, 0x100 ;  /* 0x0000010000057836 */ /* 0x000fe20000000000 */
[----:B------:R-:W1:Y:S02]  /*25f0*/  SYNCS.PHASECHK.TRANS64.TRYWAIT P0, [R0+URZ+0xf0], R4 ;  /* 0x0000f004000075a7 */ /* 0x000e6400080011ff */
[----:B-1----:R-:W-:Y:S05]  /*2600*/  @!P0 BRA `(.L_x_41) ;  /* 0x0000006800b48947 */ /* 0x002fea0003800000 */
.L_x_141:
[----:B------:R-:W-:Y:S01]  /*2610*/  ULEA UR5, UR6, UR37, 0x3 ;  /* 0x0000002506057291 */ /* 0x000fe2000f8e18ff */
[----:B-1----:R-:W-:Y:S01]  /*2620*/  PRMT R0, RZ, 0x654, R5 ;  /* 0x00000654ff007816 */ /* 0x002fe20000000005 */
[----:B------:R-:W-:Y:S01]  /*2630*/  @!P2 IMAD.MOV.U32 R4, RZ, RZ, 0x10 ;  /* 0x00000010ff04a424 */ /* 0x000fe200078e00ff */
[----:B------:R-:W-:Y:S01]  /*2640*/  SHF.L.U32 R5, R12, 0x1f, RZ ;  /* 0x0000001f0c057819 */ /* 0x000fe200000006ff */
[----:B------:R-:W-:Y:S01]  /*2650*/  UIADD3 UR4, UPT, UPT, UR5, 0x90, URZ ;  /* 0x0000009005047890 */ /* 0x000fe2000fffe0ff */
[----:B------:R1:W-:Y:S05]  /*2660*/  SYNCS.ARRIVE.TRANS64.RED.A1T0 RZ, [R0+URZ], RZ ;  /* 0x000000ff00ff79a7 */ /* 0x0003ea00081004ff */
[----:B------:R-:W-:Y:S01]  /*2670*/  IMAD.U32 R6, RZ, RZ, UR4 ;  /* 0x00000004ff067e24 */ /* 0x000fe2000f8e00ff */
[----:B------:R-:W2:Y:S04]  /*2680*/  SYNCS.PHASECHK.TRANS64.TRYWAIT P0, [UR5+0xa0], R5 ;  /* 0x0000a005ff0075a7 */ /* 0x000ea80008001105 */
[----:B------:R-:W-:Y:S01]  /*2690*/  PRMT R6, R2, 0x654, R6 ;  /* 0x0000065402067816 */ /* 0x000fe20000000006 */
[----:B-12---:R-:W-:Y:S06]  /*26a0*/  @!P0 BRA `(.L_x_42) ;  /* 0x0000006800a08947 */ /* 0x006fec0003800000 */
.L_x_143:
[----:B------:R-:W-:Y:S01]  /*26b0*/  ULEA UR4, UR6, UR37, 0x4 ;  /* 0x0000002506047291 */ /* 0x000fe2000f8e20ff */
[----:B------:R-:W-:Y:S01]  /*26c0*/  SEL R3, R6, R3, !P2 ;  /* 0x0000000306037207 */ /* 0x000fe20005000000 */
[----:B------:R-:W-:Y:S01]  /*26d0*/  UIADD3 UR5, UPT, UPT, UR5, 0x90, URZ ;  /* 0x0000009005057890 */ /* 0x000fe2000fffe0ff */
[----:B-1----:R-:W-:Y:S01]  /*26e0*/  LEA R0, R11, UR37, 0x3 ;  /* 0x000000250b007c11 */ /* 0x002fe2000f8e18ff */
[----:B------:R-:W-:Y:S01]  /*26f0*/  UIADD3 UR4, UPT, UPT, UR4, 0x120, URZ ;  /* 0x0000012004047890 */ /* 0x000fe2000fffe0ff */
[----:B------:R1:W-:Y:S01]  /*2700*/  @!P2 SYNCS.ARRIVE.TRANS64.RED RZ, [R3+URZ], R4 ;  /* 0x0000000403ffa9a7 */ /* 0x0003e200080004ff */
[----:B------:R-:W-:Y:S01]  /*2710*/  UIADD3 UR6, UPT, UPT, UR6, 0x1, URZ ;  /* 0x0000000106067890 */ /* 0x000fe2000fffe0ff */
[----:B------:R-:W-:-:S03]  /*2720*/  VIADD R8, R8, 0x1 ;  /* 0x0000000108087836 */ /* 0x000fc60000000000 */
[----:B------:R-:W-:Y:S02]  /*2730*/  UISETP.NE.AND UP0, UPT, UR6, 0x2, UPT ;  /* 0x000000020600788c */ /* 0x000fe4000bf05270 */
[----:B------:R-:W-:Y:S01]  /*2740*/  ISETP.NE.AND P0, PT, R8, 0x2, PT ;  /* 0x000000020800780c */ /* 0x000fe20003f05270 */
[----:B------:R-:W-:Y:S06]  /*2750*/  UGETNEXTWORKID.BROADCAST [UR4], [UR5] ;  /* 0x00000000040073ca */ /* 0x000fec0008000100 */
[----:B------:R-:W-:Y:S02]  /*2760*/  USEL UR4, URZ, 0x1, UP0 ;  /* 0x00000001ff047887 */ /* 0x000fe40008000000 */
[----:B------:R-:W-:-:S04]  /*2770*/  USEL UR6, UR6, URZ, UP0 ;  /* 0x000000ff06067287 */ /* 0x000fc80008000000 */
[----:B------:R-:W-:Y:S02]  /*2780*/  LOP3.LUT R12, R12, UR4, RZ, 0x3c, !PT ;  /* 0x000000040c0c7c12 */ /* 0x000fe4000f8e3cff */
[----:B-1----:R-:W-:-:S04]  /*2790*/  SHF.L.U32 R4, R10, 0x1f, RZ ;  /* 0x0000001f0a047819 */ /* 0x002fc800000006ff */
[----:B------:R-:W1:Y:S02]  /*27a0*/  SYNCS.PHASECHK.TRANS64.TRYWAIT P1, [R0+URZ+0x90], R4 ;  /* 0x00009004000075a7 */ /* 0x000e6400080211ff */
[----:B-1----:R-:W-:Y:S05]  /*27b0*/  @!P1 BRA `(.L_x_43) ;  /* 0x0000006800749947 */ /* 0x002fea0003800000 */
.L_x_144:
[C---:B-1----:R-:W-:Y:S01]  /*27c0*/  LEA R4, R11.reuse, UR37, 0x4 ;  /* 0x000000250b047c11 */ /* 0x042fe2000f8e20ff */
[----:B------:R-:W-:Y:S01]  /*27d0*/  VIADD R0, R0, 0xa0 ;  /* 0x000000a000007836 */ /* 0x000fe20000000000 */
[----:B------:R-:W-:Y:S01]  /*27e0*/  SEL R8, R8, RZ, P0 ;  /* 0x000000ff08087207 */ /* 0x000fe20000000000 */
[----:B------:R-:W-:-:S03]  /*27f0*/  VIADD R11, R11, 0x1 ;  /* 0x000000010b0b7836 */ /* 0x000fc60000000000 */
[----:B------:R-:W1:Y:S01]  /*2800*/  LDS.128 R4, [R4+0x120] ;  /* 0x0001200004047984 */ /* 0x000e620000000c00 */
[----:B------:R-:W-:Y:S02]  /*2810*/  PRMT R0, RZ, 0x654, R0 ;  /* 0x00000654ff007816 */ /* 0x000fe40000000000 */
[C---:B------:R-:W-:Y:S01]  /*2820*/  ISETP.NE.AND P1, PT, R11.reuse, 0x2, PT ;  /* 0x000000020b00780c */ /* 0x040fe20003f25270 */
[----:B------:R-:W-:Y:S01]  /*2830*/  @!PT LDS RZ, [RZ] ;  /* 0x00000000fffff984 */ /* 0x000fe20000000800 */
[----:B------:R-:W-:Y:S01]  /*2840*/  @!PT LDS RZ, [RZ] ;  /* 0x00000000fffff984 */ /* 0x000fe20000000800 */
[----:B------:R-:W-:Y:S01]  /*2850*/  @!PT LDS RZ, [RZ] ;  /* 0x00000000fffff984 */ /* 0x000fe20000000800 */
[----:B------:R-:W-:Y:S01]  /*2860*/  @!PT LDS RZ, [RZ] ;  /* 0x00000000fffff984 */ /* 0x000fe20000000800 */
[----:B------:R2:W-:Y:S06]  /*2870*/  MEMBAR.ALL.CTA ;  /* 0x0000000000007992 */ /* 0x0005ec0000008000 */
[----:B--2---:R-:W2:Y:S01]  /*2880*/  FENCE.VIEW.ASYNC.S ;  /* 0x00000000000073c6 */ /* 0x004ea20000000000 */
[----:B------:R-:W-:Y:S01]  /*2890*/  SEL R11, R11, RZ, P1 ;  /* 0x000000ff0b0b7207 */ /* 0x000fe20000800000 */
[----:B--2---:R2:W-:Y:S01]  /*28a0*/  SYNCS.ARRIVE.TRANS64.RED.A1T0 RZ, [R0+URZ], RZ ;  /* 0x000000ff00ff79a7 */ /* 0x0045e200081004ff */
[----:B-1----:R-:W-:-:S02]  /*28b0*/  LOP3.LUT P3, RZ, R6, 0x1, RZ, 0xc0, !PT ;  /* 0x0000000106ff7812 */ /* 0x002fc4000786c0ff */
[----:B------:R-:W-:-:S04]  /*28c0*/  SEL R4, RZ, 0x1, P1 ;  /* 0x00000001ff047807 */ /* 0x000fc80000800000 */
[----:B------:R-:W-:Y:S02]  /*28d0*/  LOP3.LUT R10, R10, R4, RZ, 0x3c, !PT ;  /* 0x000000040a0a7212 */ /* 0x000fe400078e3cff */
[----:B--2---:R-:W-:-:S04]  /*28e0*/  SEL R0, RZ, 0x1, P0 ;  /* 0x00000001ff007807 */ /* 0x004fc80000000000 */
[----:B------:R-:W-:Y:S01]  /*28f0*/  LOP3.LUT R9, R9, R0, RZ, 0x3c, !PT ;  /* 0x0000000009097212 */ /* 0x000fe200078e3cff */
[----:B------:R-:W-:Y:S06]  /*2900*/  @P3 BRA `(.L_x_44) ;  /* 0xfffffffc002c3947 */ /* 0x000fec000383ffff */
[----:B------:R-:W-:Y:S01]  /*2910*/  ULEA UR5, UR6, UR37, 0x3 ;  /* 0x0000002506057291 */ /* 0x000fe2000f8e18ff */
[----:B------:R-:W-:-:S08]  /*2920*/  SHF.L.U32 R2, R12, 0x1f, RZ ;  /* 0x0000001f0c027819 */ /* 0x000fd000000006ff */
[----:B------:R-:W1:Y:S02]  /*2930*/  SYNCS.PHASECHK.TRANS64 P0, [UR5+0xa0], R2 ;  /* 0x0000a002ff0075a7 */ /* 0x000e640008001005 */
[----:B-1----:R-:W-:Y:S05]  /*2940*/  @P0 BRA `(.L_x_45) ;  /* 0x0000000000080947 */ /* 0x002fea0003800000 */
[----:B------:R-:W1:Y:S02]  /*2950*/  SYNCS.PHASECHK.TRANS64.TRYWAIT P0, [UR5+0xa0], R2 ;  /* 0x0000a002ff0075a7 */ /* 0x000e640008001105 */
[----:B-1----:R-:W-:Y:S05]  /*2960*/  @!P0 BRA `(.L_x_46) ;  /* 0x00000068001c8947 */ /* 0x002fea0003800000 */
.L_x_45:
[----:B------:R-:W-:-:S04]  /*2970*/  UIADD3 UR4, UPT, UPT, UR6, 0x1, URZ ;  /* 0x0000000106047890 */ /* 0x000fc8000fffe0ff */
[----:B------:R-:W-:-:S04]  /*2980*/  UISETP.NE.AND UP0, UPT, UR4, 0x2, UPT ;  /* 0x000000020400788c */ /* 0x000fc8000bf05270 */
[----:B------:R-:W-:Y:S02]  /*2990*/  USEL UR7, URZ, 0x1, UP0 ;  /* 0x00000001ff077887 */ /* 0x000fe40008000000 */
[----:B------:R-:W-:-:S04]  /*29a0*/  USEL UR4, UR4, URZ, UP0 ;  /* 0x000000ff04047287 */ /* 0x000fc80008000000 */
[----:B------:R-:W-:Y:S01]  /*29b0*/  ULEA UR4, UR4, UR37, 0x3 ;  /* 0x0000002504047291 */ /* 0x000fe2000f8e18ff */
[----:B-1----:R-:W-:-:S04]  /*29c0*/  LOP3.LUT R2, R12, UR7, RZ, 0x3c, !PT ;  /* 0x000000070c027c12 */ /* 0x002fc8000f8e3cff */
[----:B------:R-:W-:-:S04]  /*29d0*/  SHF.L.U32 R0, R2, 0x1f, RZ ;  /* 0x0000001f02007819 */ /* 0x000fc800000006ff */
[----:B------:R-:W1:Y:S02]  /*29e0*/  SYNCS.PHASECHK.TRANS64 P0, [UR4+0xa0], R0 ;  /* 0x0000a000ff0075a7 */ /* 0x000e640008001004 */
[----:B-1----:R-:W-:Y:S05]  /*29f0*/  @P0 EXIT ;  /* 0x000000000000094d */ /* 0x002fea0003800000 */
[----:B------:R-:W-:Y:S02]  /*2a00*/  SHF.L.U32 R2, R2, 0x1f, RZ ;  /* 0x0000001f02027819 */ /* 0x000fe400000006ff */
[----:B------:R-:W-:-:S07]  /*2a10*/  MOV R0, UR4 ;  /* 0x0000000400007c02 */ /* 0x000fce0008000f00 */
.L_x_47:
[----:B-1----:R1:W2:Y:S02]  /*2a20*/  SYNCS.PHASECHK.TRANS64.TRYWAIT P0, [R0+URZ+0xa0], R2 ;  /* 0x0000a002000075a7 */ /* 0x0022a400080011ff */
[----:B--2---:R-:W-:Y:S05]  /*2a30*/  @!P0 NANOSLEEP.SYNCS 0x989680 ;  /* 0x009896800000895d */ /* 0x004fea0003900000 */
[----:B------:R-:W2:Y:S02]  /*2a40*/  @!P0 SYNCS.PHASECHK.TRANS64 P0, [R0+URZ+0xa0], R2 ;  /* 0x0000a002000085a7 */ /* 0x000ea400080010ff */
[----:B--2---:R-:W-:Y:S05]  /*2a50*/  @P0 EXIT ;  /* 0x000000000000094d */ /* 0x004fea0003800000 */
[----:B------:R-:W-:Y:S05]  /*2a60*/  BRA `(.L_x_47) ;  /* 0xfffffffc00ec7947 */ /* 0x000fea000383ffff */
.L_x_40:
[----:B------:R-:W-:-:S09]  /*2a70*/  UISETP.NE.AND UP1, UPT, UR8, URZ, UPT ;  /* 0x000000ff0800728c */ /* 0x000fd2000bf25270 */
[----:B------:R-:W-:Y:S05]  /*2a80*/  BRA.U UP1, `(.L_x_48) ;  /* 0x0000000d01cc7547 */ /* 0x000fea000b800000 */
[----:B------:R-:W-:Y:S01]  /*2a90*/  UMOV UR4, 0x40 ;  /* 0x0000004000047882 */ /* 0x000fe20000000000 */
[----:B------:R-:W-:Y:S01]  /*2aa0*/  NOP ;  /* 0x0000000000007918 */ /* 0x000fe20000000000 */
[----:B------:R-:W-:Y:S01]  /*2ab0*/  ULEA UR4, UR37, UR4, 0x18 ;  /* 0x0000000425047291 */ /* 0x000fe2000f8ec0ff */
[----:B------:R-:W-:Y:S02]  /*2ac0*/  UMOV UR5, 0x400 ;  /* 0x0000040000057882 */ /* 0x000fe40000000000 */
[----:B------:R-:W-:-:S06]  /*2ad0*/  ULEA UR37, UR37, UR5, 0x18 ;  /* 0x0000000525257291 */ /* 0x000fcc000f8ec0ff */
[----:B------:R-:W1:Y:S02]  /*2ae0*/  LDS.U8 R0, [UR4+0x1c] ;  /* 0x00001c04ff007984 */ /* 0x000e640008000000 */
[----:B-1----:R-:W-:-:S13]  /*2af0*/  ISETP.NE.AND P0, PT, R0, RZ, PT ;  /* 0x000000ff0000720c */ /* 0x002fda0003f05270 */
[----:B------:R-:W-:Y:S05]  /*2b00*/  @P0 BRA `(.L_x_49) ;  /* 0x0000000000580947 */ /* 0x000fea0003800000 */
[----:B------:R-:W-:-:S13]  /*2b10*/  ELECT P0, URZ, PT ;  /* 0x0000000000ff782f */ /* 0x000fda0003800000 */
[----:B------:R-:W-:Y:S05]  /*2b20*/  @!P0 BRA `(.L_x_50) ;  /* 0x0000000000608947 */ /* 0x000fea0003800000 */
[----:B------:R-:W-:Y:S01]  /*2b30*/  UMOV UR5, 0x10 ;  /* 0x0000001000057882 */ /* 0x000fe20000000000 */
[----:B------:R-:W-:Y:S01]  /*2b40*/  HFMA2 R0, -RZ, RZ, 0, 5.9604644775390625e-08 ;  /* 0x00000001ff007431 */ /* 0x000fe200000001ff */
[----:B------:R-:W-:-:S03]  /*2b50*/  MOV R2, 0xffff ;  /* 0x0000ffff00027802 */ /* 0x000fc60000000f00 */
[----:B------:R-:W-:Y:S04]  /*2b60*/  DEPBAR.LE SB1, 0x36 ;  /* 0x00009d800000791a */ /* 0x000fe80000000000 */
[----:B------:R-:W1:Y:S02]  /*2b70*/  UTCATOMSWS.FIND_AND_SET.ALIGN UP0, UR5, UR5 ;  /* 0x00000005000575e3 */ /* 0x000e640008000800 */
[----:B-1----:R-:W-:Y:S01]  /*2b80*/  MOV R3, UR5 ;  /* 0x0000000500037c02 */ /* 0x002fe20008000f00 */
[----:B------:R-:W-:Y:S06]  /*2b90*/  BRA.U UP0, `(.L_x_51) ;  /* 0x0000000100187547 */ /* 0x000fec000b800000 */
.L_x_52:
[----:B------:R-:W-:Y:S05]  /*2ba0*/  NANOSLEEP 0x64 ;  /* 0x000000640000795d */ /* 0x000fea0003800000 */
[----:B------:R-:W-:-:S05]  /*2bb0*/  UMOV UR5, 0x10 ;  /* 0x0000001000057882 */ /* 0x000fca0000000000 */
[----:B------:R-:W-:Y:S04]  /*2bc0*/  DEPBAR.LE SB1, 0x36 ;  /* 0x00009d800000791a */ /* 0x000fe80000000000 */
[----:B------:R-:W1:Y:S02]  /*2bd0*/  UTCATOMSWS.FIND_AND_SET.ALIGN UP0, UR5, UR5 ;  /* 0x00000005000575e3 */ /* 0x000e640008000800 */
[----:B-1----:R-:W-:Y:S01]  /*2be0*/  MOV R3, UR5 ;  /* 0x0000000500037c02 */ /* 0x002fe20008000f00 */
[----:B------:R-:W-:Y:S05]  /*2bf0*/  BRA.U !UP0, `(.L_x_52) ;  /* 0xfffffffd08e87547 */ /* 0x000fea000b83ffff */
.L_x_51:
[-C--:B------:R-:W-:Y:S02]  /*2c00*/  SHF.L.U32 R2, R2, R3.reuse, RZ ;  /* 0x0000000302027219 */ /* 0x080fe400000006ff */
[----:B------:R-:W-:Y:S01]  /*2c10*/  SHF.L.U32 R0, R0, R3, RZ ;  /* 0x0000000300007219 */ /* 0x000fe200000006ff */
[----:B------:R-:W-:Y:S02]  /*2c20*/  IMAD.SHL.U32 R3, R3, 0x20, RZ ;  /* 0x0000002003037824 */ /* 0x000fe400078e00ff */
[----:B------:R1:W-:Y:S04]  /*2c30*/  ATOMS.OR RZ, [UR4+0x14], R2 ;  /* 0x00001402ffff798c */ /* 0x0003e8000b000004 */
[----:B------:R1:W-:Y:S04]  /*2c40*/  ATOMS.OR RZ, [UR4+0x18], R0 ;  /* 0x00001800ffff798c */ /* 0x0003e8000b000004 */
[----:B------:R1:W-:Y:S01]  /*2c50*/  STS [UR37+0x140], R3 ;  /* 0x00014003ff007988 */ /* 0x0003e20008000825 */
[----:B------:R-:W-:Y:S05]  /*2c60*/  BRA `(.L_x_50) ;  /* 0x0000000000107947 */ /* 0x000fea0003800000 */
.L_x_49:
[----:B------:R-:W-:Y:S02]  /*2c70*/  MOV R0, 0xffffffff ;  /* 0xffffffff00007802 */ /* 0x000fe40000000f00 */
[----:B------:R-:W-:-:S03]  /*2c80*/  MOV R2, 0x2cb0 ;  /* 0x00002cb000027802 */ /* 0x000fc60000000f00 */
[----:B------:R1:W-:Y:S04]  /*2c90*/  STS [UR37+0x140], R0 ;  /* 0x00014000ff007988 */ /* 0x0003e80008000825 */
[----:B-1-3-5:R-:W-:Y:S05]  /*2ca0*/  CALL.REL.NOINC `($__internal_1_$__cuda_sm10x_tcgen05_guardrail_trap_phase_invalid_during_alloc) ;  /* 0x0000006c00647944 */ /* 0x02afea0003c00000 */
.L_x_50:
[----:B------:R-:W-:Y:S05]  /*2cb0*/  WARPSYNC.ALL ;  /* 0x0000000000007948 */ /* 0x000fea0003800000 */
[----:B------:R-:W2:Y:S01]  /*2cc0*/  S2UR UR5, SR_CgaCtaId ;  /* 0x00000000000579c3 */ /* 0x000ea20000008800 */
[----:B------:R-:W-:Y:S01]  /*2cd0*/  UMOV UR4, 0x400 ;  /* 0x0000040000047882 */ /* 0x000fe20000000000 */
[----:B------:R-:W-:-:S06]  /*2ce0*/  NOP ;  /* 0x0000000000007918 */ /* 0x000fcc0000000000 */
[----:B------:R-:W-:Y:S06]  /*2cf0*/  BAR.ARV 0x6, 0xa0 ;  /* 0x0182800000007b1d */ /* 0x000fec0000002000 */
[----:B------:R-:W4:Y:S01]  /*2d00*/  LDCU UR7, c[0x0][0x38c] ;  /* 0x00007180ff0777ac */ /* 0x000f220008000800 */
[----:B------:R-:W-:Y:S01]  /*2d10*/  IMAD.MOV.U32 R11, RZ, RZ, 0x1 ;  /* 0x00000001ff0b7424 */ /* 0x000fe200078e00ff */
[----:B------:R-:W-:Y:S01]  /*2d20*/  CS2R R8, SRZ ;  /* 0x0000000000087805 */ /* 0x000fe2000001ff00 */
[----:B------:R-:W-:Y:S01]  /*2d30*/  IMAD.MOV.U32 R10, RZ, RZ, RZ ;  /* 0x000000ffff0a7224 */ /* 0x000fe200078e00ff */
[----:B------:R-:W3:Y:S01]  /*2d40*/  LDCU UR6, c[0x0][0x38c] ;  /* 0x00007180ff0677ac */ /* 0x000ee20008000800 */
[----:B------:R-:W-:Y:S01]  /*2d50*/  UMOV UR15, URZ ;  /* 0x000000ff000f7c82 */ /* 0x000fe20008000000 */
[----:B------:R-:W-:Y:S01]  /*2d60*/  UMOV UR14, URZ ;  /* 0x000000ff000e7c82 */ /* 0x000fe20008000000 */
[----:B--2---:R-:W-:Y:S01]  /*2d70*/  ULEA UR5, UR5, UR4, 0x18 ;  /* 0x0000000405057291 */ /* 0x004fe2000f8ec0ff */
[----:B------:R-:W-:Y:S01]  /*2d80*/  UMOV UR24, 0x0 ;  /* 0x0000000000187882 */ /* 0x000fe20000000000 */
[----:B------:R-:W-:-:S02]  /*2d90*/  UMOV UR25, 0x4400010 ;  /* 0x0440001000197882 */ /* 0x000fc40000000000 */
[----:B------:R-:W-:Y:S02]  /*2da0*/  UIADD3 UR10, UPT, UPT, UR5, 0x8800, URZ ;  /* 0x00008800050a7890 */ /* 0x000fe4000fffe0ff */
[----:B------:R-:W-:Y:S02]  /*2db0*/  UIADD3 UR11, UPT, UPT, UR5, 0x10800, URZ ;  /* 0x00010800050b7890 */ /* 0x000fe4000fffe0ff */
[----:B----4-:R-:W-:Y:S01]  /*2dc0*/  UIADD3 UR7, UPT, UPT, UR7, 0x3f, URZ ;  /* 0x0000003f07077890 */ /* 0x010fe2000fffe0ff */
[----:B-1----:R-:W1:Y:S01]  /*2dd0*/  LDS R0, [UR5+0x140] ;  /* 0x00014005ff007984 */ /* 0x002e620008000800 */
[----:B------:R-:W-:Y:S02]  /*2de0*/  USHF.R.U32.HI UR10, URZ, 0x4, UR10 ;  /* 0x00000004ff0a7899 */ /* 0x000fe4000801160a */
[----:B------:R-:W-:Y:S02]  /*2df0*/  USHF.R.S32.HI UR4, URZ, 0x1f, UR7 ;  /* 0x0000001fff047899 */ /* 0x000fe40008011407 */
[----:B------:R-:W-:-:S02]  /*2e00*/  USHF.R.U32.HI UR11, URZ, 0x4, UR11 ;  /* 0x00000004ff0b7899 */ /* 0x000fc4000801160b */
[----:B------:R-:W-:Y:S02]  /*2e10*/  ULEA.HI UR4, UR4, UR7, URZ, 0x6 ;  /* 0x0000000704047291 */ /* 0x000fe4000f8f30ff */
[----:B------:R-:W-:Y:S02]  /*2e20*/  ULOP3.LUT UR10, UR10, 0x3fff, URZ, 0xc0, !UPT ;  /* 0x00003fff0a0a7892 */ /* 0x000fe4000f8ec0ff */
[----:B------:R-:W-:Y:S02]  /*2e30*/  USHF.R.S32.HI UR4, URZ, 0x6, UR4 ;  /* 0x00000006ff047899 */ /* 0x000fe40008011404 */
[----:B------:R-:W-:Y:S02]  /*2e40*/  ULOP3.LUT UR11, UR11, 0x3fff, URZ, 0xc0, !UPT ;  /* 0x00003fff0b0b7892 */ /* 0x000fe4000f8ec0ff */
[----:B------:R-:W-:Y:S01]  /*2e50*/  UISETP.LT.AND UP0, UPT, UR4, 0x1, UPT ;  /* 0x000000010400788c */ /* 0x000fe2000bf01270 */
[----:B------:R-:W-:Y:S01]  /*2e60*/  UMOV UR22, 0x0 ;  /* 0x0000000000167882 */ /* 0x000fe20000000000 */
[----:B------:R-:W-:-:S02]  /*2e70*/  UMOV UR23, 0x4400010 ;  /* 0x0440001000177882 */ /* 0x000fc40000000000 */
[----:B------:R-:W-:Y:S02]  /*2e80*/  USEL UR9, UR4, 0x1, !UP0 ;  /* 0x0000000104097887 */ /* 0x000fe4000c000000 */
[----:B------:R-:W-:Y:S02]  /*2e90*/  ULOP3.LUT UR10, UR10, 0x10000, URZ, 0xfc, !UPT ;  /* 0x000100000a0a7892 */ /* 0x000fe4000f8efcff */
[----:B------:R-:W-:Y:S02]  /*2ea0*/  ULOP3.LUT UR11, UR11, 0x10000, URZ, 0xfc, !UPT ;  /* 0x000100000b0b7892 */ /* 0x000fe4000f8efcff */
[----:B------:R-:W-:Y:S02]  /*2eb0*/  UIADD3 UR9, UPT, UPT, -UR9, URZ, URZ ;  /* 0x000000ff09097290 */ /* 0x000fe4000fffe1ff */
[----:B---3--:R-:W-:Y:S01]  /*2ec0*/  UISETP.GE.AND UP3, UPT, UR6, 0x1, UPT ;  /* 0x000000010600788c */ /* 0x008fe2000bf66270 */
[----:B------:R-:W-:Y:S01]  /*2ed0*/  UMOV UR20, 0x0 ;  /* 0x0000000000147882 */ /* 0x000fe20000000000 */
[----:B------:R-:W-:Y:S01]  /*2ee0*/  UMOV UR21, 0x4400010 ;  /* 0x0440001000157882 */ /* 0x000fe20000000000 */
[----:B------:R-:W-:Y:S01]  /*2ef0*/  UMOV UR18, 0x0 ;  /* 0x0000000000127882 */ /* 0x000fe20000000000 */
[----:B------:R-:W-:Y:S01]  /*2f00*/  UMOV UR19, 0x4400010 ;  /* 0x0440001000137882 */ /* 0x000fe20000000000 */
[----:B-1----:R-:W-:-:S15]  /*2f10*/  R2UR UR16, R0 ;  /* 0x00000000001072ca */ /* 0x002fde00000e0000 */
.L_x_59:
[----:B------:R-:W-:Y:S02]  /*2f20*/  LEA R0, R10, UR5, 0x3 ;  /* 0x000000050a007c11 */ /* 0x000fe4000f8e18ff */
[----:B------:R-:W-:Y:S02]  /*2f30*/  SHF.L.U32 R2, R9, 0x1f, RZ ;  /* 0x0000001f09027819 */ /* 0x000fe400000006ff */
[----:B------:R-:W-:Y:S01]  /*2f40*/  PLOP3.LUT P0, PT, PT, PT, UP3, 0x80, 0x8 ;  /* 0x000000000008781c */ /* 0x000fe20003f0f038 */
[----:B------:R-:W-:Y:S01]  /*2f50*/  VIADD R3, R0, 0xa0 ;  /* 0x000000a000037836 */ /* 0x000fe20000000000 */
[----:B-1----:R-:W1:Y:S02]  /*2f60*/  SYNCS.PHASECHK.TRANS64.TRYWAIT P1, [R0+URZ+0x90], R2 ;  /* 0x00009002000075a7 */ /* 0x002e6400080211ff */
[----:B-1-3--:R-:W-:Y:S09]  /*2f70*/  @!P1 BRA `(.L_x_53) ;  /* 0x0000006000b09947 */ /* 0x00aff20003800000 */
.L_x_146:
[----:B------:R-:W-:Y:S01]  /*2f80*/  LEA R4, R10, UR5, 0x4 ;  /* 0x000000050a047c11 */ /* 0x000fe2000f8e20ff */
[----:B------:R-:W-:Y:S01]  /*2f90*/  @UP3 ULEA UR6, UR14, UR5, 0x3 ;  /* 0x000000050e063291 */ /* 0x000fe2000f8e18ff */
[----:B------:R-:W-:Y:S01]  /*2fa0*/  PLOP3.LUT P2, PT, PT, PT, PT, 0x80, 0x8 ;  /* 0x000000000008781c */ /* 0x000fe20003f4f070 */
[----:B------:R-:W-:Y:S01]  /*2fb0*/  ULEA UR7, UR15, UR5, 0x3 ;  /* 0x000000050f077291 */ /* 0x000fe2000f8e18ff */
[----:B------:R-:W-:Y:S02]  /*2fc0*/  PRMT R3, RZ, 0x654, R3 ;  /* 0x00000654ff037816 */ /* 0x000fe40000000003 */
[----:B------:R-:W2:Y:S01]  /*2fd0*/  LDS.128 R4, [R4+0x120] ;  /* 0x0001200004047984 */ /* 0x000ea20000000c00 */
[----:B-1----:R-:W-:Y:S02]  /*2fe0*/  @P0 SHF.L.U32 R2, R8, 0x1f, RZ ;  /* 0x0000001f08020819 */ /* 0x002fe400000006ff */
[----:B------:R-:W-:Y:S01]  /*2ff0*/  SHF.L.U32 R0, R11, 0x1f, RZ ;  /* 0x0000001f0b007819 */ /* 0x000fe200000006ff */
[----:B------:R-:W-:Y:S01]  /*3000*/  @!PT LDS RZ, [RZ] ;  /* 0x00000000fffff984 */ /* 0x000fe20000000800 */
[----:B------:R-:W-:Y:S01]  /*3010*/  @!PT LDS RZ, [RZ] ;  /* 0x00000000fffff984 */ /* 0x000fe20000000800 */
[----:B------:R-:W-:Y:S01]  /*3020*/  @!PT LDS RZ, [RZ] ;  /* 0x00000000fffff984 */ /* 0x000fe20000000800 */
[----:B------:R-:W-:Y:S01]  /*3030*/  @!PT LDS RZ, [RZ] ;  /* 0x00000000fffff984 */ /* 0x000fe20000000800 */
[----:B------:R1:W-:Y:S06]  /*3040*/  MEMBAR.ALL.CTA ;  /* 0x0000000000007992 */ /* 0x0003ec0000008000 */
[----:B-1----:R-:W1:Y:S02]  /*3050*/  FENCE.VIEW.ASYNC.S ;  /* 0x00000000000073c6 */ /* 0x002e640000000000 */
[----:B-1----:R1:W-:Y:S01]  /*3060*/  SYNCS.ARRIVE.TRANS64.RED.A1T0 RZ, [R3+URZ], RZ ;  /* 0x000000ff03ff79a7 */ /* 0x0023e200081004ff */
[----:B------:R1:W3:Y:S01]  /*3070*/  @P0 SYNCS.PHASECHK.TRANS64.TRYWAIT P2, [UR6], R2 ;  /* 0x00000002ff0005a7 */ /* 0x0002e20008041106 */
[----:B------:R-:W-:Y:S01]  /*3080*/  ULEA.HI UR6, UR15, UR15, URZ, 0x1 ;  /* 0x0000000f0f067291 */ /* 0x000fe2000f8f08ff */
[----:B--2---:R-:W-:-:S03]  /*3090*/  LOP3.LUT P1, RZ, R6, 0x1, RZ, 0xc0, !PT ;  /* 0x0000000106ff7812 */ /* 0x004fc6000782c0ff */
[----:B------:R-:W-:Y:S02]  /*30a0*/  USHF.L.U32 UR8, UR6, 0x7, URZ ;  /* 0x0000000706087899 */ /* 0x000fe400080006ff */
[----:B------:R-:W-:Y:S02]  /*30b0*/  ULOP3.LUT UR6, UR6, 0xffe, URZ, 0xc0, !UPT ;  /* 0x00000ffe06067892 */ /* 0x000fe4000f8ec0ff */
[----:B------:R-:W-:Y:S02]  /*30c0*/  ULOP3.LUT UR8, UR8, 0xffffff00, URZ, 0xc0, !UPT ;  /* 0xffffff0008087892 */ /* 0x000fe4000f8ec0ff */
[----:B------:R-:W-:Y:S02]  /*30d0*/  UIADD3 UR6, UPT, UPT, -UR6, UR15, URZ ;  /* 0x0000000f06067290 */ /* 0x000fe4000fffe1ff */
[----:B------:R-:W-:Y:S01]  /*30e0*/  UIADD3 UR8, UPT, UPT, UR16, UR8, URZ ;  /* 0x0000000810087290 */ /* 0x000fe2000fffe0ff */
[----:B------:R-:W2:Y:S03]  /*30f0*/  SYNCS.PHASECHK.TRANS64.TRYWAIT P0, [UR7+0xd0], R0 ;  /* 0x0000d000ff0075a7 */ /* 0x000ea60008001107 */
[----:B------:R-:W-:Y:S01]  /*3100*/  ULEA UR8, UR6, UR8, 0x14 ;  /* 0x0000000806087291 */ /* 0x000fe2000f8ea0ff */
[----:B-123--:R-:W-:Y:S11]  /*3110*/  @!P0 BRA `(.L_x_54) ;  /* 0x00000060005c8947 */ /* 0x00eff60003800000 */
.L_x_148:
[----:B------:R-:W-:Y:S01]  /*3120*/  IADD3 R10, PT, PT, R10, 0x1, RZ ;  /* 0x000000010a0a7810 */ /* 0x000fe20007ffe0ff */
[----:B------:R-:W-:Y:S06]  /*3130*/  BRA.U !UP3, `(.L_x_55) ;  /* 0x000000010bc07547 */ /* 0x000fec000b800000 */
[----:B------:R-:W-:Y:S01]  /*3140*/  UPLOP3.LUT UP4, UPT, UPT, UPT, UPT, 0x40, 0x4 ;  /* 0x000000000004789c */ /* 0x000fe20003f8e870 */
[----:B------:R-:W-:Y:S01]  /*3150*/  UMOV UR13, UR9 ;  /* 0x00000009000d7c82 */ /* 0x000fe20008000000 */
[----:B------:R-:W-:Y:S01]  /*3160*/  UMOV UR12, UR4 ;  /* 0x00000004000c7c82 */ /* 0x000fe20008000000 */
[----:B------:R-:W-:-:S08]  /*3170*/  UMOV UR17, UR14 ;  /* 0x0000000e00117c82 */ /* 0x000fd00008000000 */
.L_x_58:
[----:B------:R-:W-:Y:S02]  /*3180*/  UIADD3 UR13, UPT, UPT, UR13, 0x1, URZ ;  /* 0x000000010d0d7890 */ /* 0x000fe4000fffe0ff */
[----:B--2---:R-:W-:Y:S02]  /*3190*/  ULEA UR6, UR17, UR5, 0x3 ;  /* 0x0000000511067291 */ /* 0x004fe4000f8e18ff */
[----:B------:R-:W-:Y:S01]  /*31a0*/  UISETP.NE.AND UP0, UPT, UR13, URZ, UPT ;  /* 0x000000ff0d00728c */ /* 0x000fe2000bf05270 */
[----:B---3--:R-:W-:Y:S10]  /*31b0*/  @P2 BRA `(.L_x_56) ;  /* 0x00000000000c2947 */ /* 0x008ff40003800000 */
[----:B-1----:R-:W-:Y:S04]  /*31c0*/  SHF.L.U32 R2, R8, 0x1f, RZ ;  /* 0x0000001f08027819 */ /* 0x002fe800000006ff */
[----:B------:R-:W1:Y:S02]  /*31d0*/  SYNCS.PHASECHK.TRANS64.TRYWAIT P0, [UR6], R2 ;  /* 0x00000002ff0075a7 */ /* 0x000e640008001106 */
[----:B-1----:R-:W-:Y:S05]  /*31e0*/  @!P0 BRA `(.L_x_57) ;  /* 0x0000006000408947 */ /* 0x002fea0003800000 */
.L_x_56:
[----:B------:R-:W-:Y:S01]  /*31f0*/  UISETP.NE.AND UP1, UPT, UR12, 0x1, UPT ;  /* 0x000000010c00788c */ /* 0x000fe2000bf25270 */
[----:B------:R-:W-:Y:S01]  /*3200*/  PLOP3.LUT P2, PT, PT, PT, PT, 0x80, 0x8 ;  /* 0x000000000008781c */ /* 0x000fe20003f4f070 */
[----:B------:R-:W-:Y:S02]  /*3210*/  UIADD3 UR14, UPT, UPT, UR17, 0x1, URZ ;  /* 0x00000001110e7890 */ /* 0x000fe4000fffe0ff */
[----:B------:R-:W-:Y:S02]  /*3220*/  ULEA UR28, UR17, UR11, 0xb ;  /* 0x0000000b111c7291 */ /* 0x000fe4000f8e58ff */
[----:B------:R-:W-:Y:S01]  /*3230*/  UISETP.NE.AND UP2, UPT, UR14, 0x4, UPT ;  /* 0x000000040e00788c */ /* 0x000fe2000bf45270 */
[----:B------:R-:W-:Y:S01]  /*3240*/  PLOP3.LUT P0, PT, PT, PT, UP1, 0x80, 0x8 ;  /* 0x000000000008781c */ /* 0x000fe20003f0f018 */
[----:B------:R-:W-:Y:S02]  /*3250*/  UIADD3 UR40, UPT, UPT, UR28, 0x2, URZ ;  /* 0x000000021c287890 */ /* 0x000fe4000fffe0ff */
[----:B------:R-:W-:Y:S02]  /*3260*/  USEL UR27, URZ, 0x1, UP2 ;  /* 0x00000001ff1b7887 */ /* 0x000fe40009000000 */
[----:B------:R-:W-:Y:S02]  /*3270*/  USEL UR14, UR14, URZ, UP2 ;  /* 0x000000ff0e0e7287 */ /* 0x000fe40009000000 */
[----:B------:R-:W-:Y:S02]  /*3280*/  UIADD3 UR36, UPT, UPT, UR28, 0x4, URZ ;  /* 0x000000041c247890 */ /* 0x000fe4000fffe0ff */
[----:B------:R-:W-:Y:S01]  /*3290*/  @UP1 ULEA UR26, UR14, UR5, 0x3 ;  /* 0x000000050e1a1291 */ /* 0x000fe2000f8e18ff */
[----:B------:R-:W-:Y:S01]  /*32a0*/  LOP3.LUT R8, R8, UR27, RZ, 0x3c, !PT ;  /* 0x0000001b08087c12 */ /* 0x000fe2000f8e3cff */
[----:B------:R-:W-:Y:S02]  /*32b0*/  UIADD3 UR32, UPT, UPT, UR28, 0x6, URZ ;  /* 0x000000061c207890 */ /* 0x000fe4000fffe0ff */
[----:B------:R-:W-:Y:S01]  /*32c0*/  UIADD3 UR6, UPT, UPT, UR6, 0x20, URZ ;  /* 0x0000002006067890 */ /* 0x000fe2000fffe0ff */
[----:B-1----:R-:W-:Y:S01]  /*32d0*/  @P0 SHF.L.U32 R0, R8, 0x1f, RZ ;  /* 0x0000001f08000819 */ /* 0x002fe200000006ff */
[----:B------:R-:W-:Y:S01]  /*32e0*/  UIADD3 UR12, UPT, UPT, UR12, -0x1, URZ ;  /* 0xffffffff0c0c7890 */ /* 0x000fe2000fffe0ff */
[----:B------:R-:W-:Y:S02]  /*32f0*/  UMOV UR29, 0x40004040 ;  /* 0x40004040001d7882 */ /* 0x000fe40000000000 */
[----:B------:R2:W3:Y:S01]  /*3300*/  @P0 SYNCS.PHASECHK.TRANS64.TRYWAIT P2, [UR26], R0 ;  /* 0x00000000ff0005a7 */ /* 0x0004e2000804111a */
[----:B------:R-:W-:Y:S01]  /*3310*/  ULEA UR26, UR17, UR10, 0x9 ;  /* 0x0000000a111a7291 */ /* 0x000fe2000f8e48ff */
[----:B------:R-:W-:Y:S01]  /*3320*/  UMOV UR27, 0x40004040 ;  /* 0x40004040001b7882 */ /* 0x000fe20000000000 */
[----:B------:R-:W-:Y:S02]  /*3330*/  UMOV UR41, 0x40004040 ;  /* 0x4000404000297882 */ /* 0x000fe40000000000 */
[----:B------:R-:W-:Y:S02]  /*3340*/  UIADD3 UR38, UPT, UPT, UR26, 0x2, URZ ;  /* 0x000000021a267890 */ /* 0x000fe4000fffe0ff */
[----:B------:R-:W-:Y:S02]  /*3350*/  UIADD3 UR34, UPT, UPT, UR26, 0x4, URZ ;  /* 0x000000041a227890 */ /* 0x000fe4000fffe0ff */
[----:B------:R-:W-:Y:S01]  /*3360*/  UIADD3 UR30, UPT, UPT, UR26, 0x6, URZ ;  /* 0x000000061a1e7890 */ /* 0x000fe2000fffe0ff */
[----:B------:R2:W-:Y:S01]  /*3370*/  UTCHMMA gdesc[UR26], gdesc[UR28], tmem[UR8], tmem[UR24], idesc[UR25], UP4 ;  /* 0x00ff181c1a0075ea */ /* 0x0005e2000a000008 */
[----:B------:R-:W-:Y:S01]  /*3380*/  UPLOP3.LUT UP4, UPT, UPT, UPT, UPT, 0x80, 0x8 ;  /* 0x000000000008789c */ /* 0x000fe20003f8f070 */
[----:B------:R-:W-:Y:S01]  /*3390*/  UMOV UR39, 0x40004040 ;  /* 0x4000404000277882 */ /* 0x000fe20000000000 */
[----:B------:R-:W-:Y:S01]  /*33a0*/  UMOV UR37, 0x40004040 ;  /* 0x4000404000257882 */ /* 0x000fe20000000000 */
[----:B------:R2:W-:Y:S01]  /*33b0*/  UTCHMMA gdesc[UR38], gdesc[UR40], tmem[UR8], tmem[UR22], idesc[UR23], UPT ;  /* 0x00ff1628260075ea */ /* 0x0005e2000b800008 */
[----:B------:R-:W-:Y:S01]  /*33c0*/  UMOV UR35, 0x40004040 ;  /* 0x4000404000237882 */ /* 0x000fe20000000000 */
[----:B------:R-:W-:Y:S01]  /*33d0*/  UMOV UR33, 0x40004040 ;  /* 0x4000404000217882 */ /* 0x000fe20000000000 */
[----:B------:R-:W-:Y:S01]  /*33e0*/  UMOV UR31, 0x40004040 ;  /* 0x40004040001f7882 */ /* 0x000fe20000000000 */
[----:B------:R2:W-:Y:S01]  /*33f0*/  UTCHMMA gdesc[UR34], gdesc[UR36], tmem[UR8], tmem[UR20], idesc[UR21], UPT ;  /* 0x00ff1424220075ea */ /* 0x0005e2000b800008 */
[----:B------:R2:W-:Y:S01]  /*3400*/  UTCHMMA gdesc[UR30], gdesc[UR32], tmem[UR8], tmem[UR18], idesc[UR19], UPT ;  /* 0x00ff12201e0075ea */ /* 0x0005e2000b800008 */
[----:B------:R2:W-:Y:S01]  /*3410*/  UTCBAR [UR6], URZ ;  /* 0x000000ff060073e9 */ /* 0x0005e200080000ff */
[----:B------:R-:W-:Y:S01]  /*3420*/  UMOV UR17, UR14 ;  /* 0x0000000e00117c82 */ /* 0x000fe20008000000 */
[----:B------:R-:W-:Y:S05]  /*3430*/  BRA.U UP0, `(.L_x_58) ;  /* 0xfffffffd00507547 */ /* 0x000fea000b83ffff */
.L_x_55:
[----:B------:R-:W-:Y:S01]  /*3440*/  UIADD3 UR15, UPT, UPT, UR15, 0x1, URZ ;  /* 0x000000010f0f7890 */ /* 0x000fe2000fffe0ff */
[C---:B------:R-:W-:Y:S01]  /*3450*/  ISETP.NE.AND P0, PT, R10.reuse, 0x2, PT ;  /* 0x000000020a00780c */ /* 0x040fe20003f05270 */
[----:B------:R-:W-:Y:S02]  /*3460*/  UIADD3 UR7, UPT, UPT, UR7, 0xb0, URZ ;  /* 0x000000b007077890 */ /* 0x000fe4000fffe0ff */
[----:B------:R-:W-:Y:S01]  /*3470*/  UISETP.NE.AND UP0, UPT, UR15, 0x4, UPT ;  /* 0x000000040f00788c */ /* 0x000fe2000bf05270 */
[----:B-12---:R-:W-:Y:S02]  /*3480*/  SEL R0, RZ, 0x1, P0 ;  /* 0x00000001ff007807 */ /* 0x006fe40000000000 */
[----:B------:R-:W-:Y:S01]  /*3490*/  SEL R10, R10, RZ, P0 ;  /* 0x000000ff0a0a7207 */ /* 0x000fe20000000000 */
[----:B------:R-:W-:Y:S01]  /*34a0*/  USEL UR6, URZ, 0x1, UP0 ;  /* 0x00000001ff067887 */ /* 0x000fe20008000000 */
[----:B------:R-:W-:Y:S01]  /*34b0*/  LOP3.LUT R9, R9, R0, RZ, 0x3c, !PT ;  /* 0x0000000009097212 */ /* 0x000fe200078e3cff */
[----:B------:R-:W-:Y:S01]  /*34c0*/  USEL UR15, UR15, URZ, UP0 ;  /* 0x000000ff0f0f7287 */ /* 0x000fe20008000000 */
[----:B------:R1:W-:Y:S03]  /*34d0*/  UTCBAR [UR7], URZ ;  /* 0x000000ff070073e9 */ /* 0x0003e600080000ff */
[----:B------:R-:W-:Y:S01]  /*34e0*/  LOP3.LUT R11, R11, UR6, RZ, 0x3c, !PT ;  /* 0x000000060b0b7c12 */ /* 0x000fe2000f8e3cff */
[----:B------:R-:W-:Y:S07]  /*34f0*/  @P1 BRA `(.L_x_59) ;  /* 0xfffffff800881947 */ /* 0x000fee000383ffff */
[----:B------:R-:W2:Y:S01]  /*3500*/  S2UR UR4, SR_CgaCtaId ;  /* 0x00000000000479c3 */ /* 0x000ea20000008800 */
[----:B------:R-:W-:Y:S01]  /*3510*/  ELECT P0, URZ, PT ;  /* 0x0000000000ff782f */ /* 0x000fe20003800000 */
[----:B------:R-:W-:Y:S01]  /*3520*/  IMAD.MOV.U32 R0, RZ, RZ, 0x1 ;  /* 0x00000001ff007424 */ /* 0x000fe200078e00ff */
[----:B------:R-:W-:Y:S01]  /*3530*/  UIADD3 UR5, UPT, UPT, UR5, 0xd0, URZ ;  /* 0x000000d005057890 */ /* 0x000fe2000fffe0ff */
[----:B------:R-:W-:Y:S01]  /*3540*/  SHF.L.U32 R2, R11, 0x1f, RZ ;  /* 0x0000001f0b027819 */ /* 0x000fe200000006ff */
[----:B------:R-:W-:-:S03]  /*3550*/  UMOV UR6, 0x40 ;  /* 0x0000004000067882 */ /* 0x000fc60000000000 */
[----:B------:R-:W-:Y:S01]  /*3560*/  UVIRTCOUNT.DEALLOC.SMPOOL 0x80 ;  /* 0x000000800000784c */ /* 0x000fe20000000000 */
[----:B--2---:R-:W-:Y:S02]  /*3570*/  ULEA UR4, UR4, UR6, 0x18 ;  /* 0x0000000604047291 */ /* 0x004fe4000f8ec0ff */
[----:B------:R-:W-:-:S07]  /*3580*/  ULEA UR6, UR15, UR5, 0x3 ;  /* 0x000000050f067291 */ /* 0x000fce000f8e18ff */
[----:B------:R2:W-:Y:S02]  /*3590*/  @P0 STS.U8 [UR4+0x1c], R0 ;  /* 0x00001c00ff000988 */ /* 0x0005e40008000004 */
[----:B------:R-:W4:Y:S02]  /*35a0*/  SYNCS.PHASECHK.TRANS64.TRYWAIT P0, [UR6], R2 ;  /* 0x00000002ff0075a7 */ /* 0x000f240008001106 */
[----:B--2-4-:R-:W-:Y:S05]  /*35b0*/  @!P0 BRA `(.L_x_60) ;  /* 0x0000005c00648947 */ /* 0x014fea0003800000 */
.L_x_151:
[----:B-1----:R-:W-:-:S04]  /*35c0*/  UIADD3 UR7, UPT, UPT, UR15, 0x1, URZ ;  /* 0x000000010f077890 */ /* 0x002fc8000fffe0ff */
[----:B------:R-:W-:-:S04]  /*35d0*/  UISETP.NE.AND UP0, UPT, UR7, 0x4, UPT ;  /* 0x000000040700788c */ /* 0x000fc8000bf05270 */
[----:B------:R-:W-:Y:S02]  /*35e0*/  USEL UR8, URZ, 0x1, UP0 ;  /* 0x00000001ff087887 */ /* 0x000fe40008000000 */
[----:B------:R-:W-:-:S04]  /*35f0*/  USEL UR7, UR7, URZ, UP0 ;  /* 0x000000ff07077287 */ /* 0x000fc80008000000 */
[----:B------:R-:W-:Y:S01]  /*3600*/  ULEA UR6, UR7, UR5, 0x3 ;  /* 0x0000000507067291 */ /* 0x000fe2000f8e18ff */
[----:B--2---:R-:W-:-:S04]  /*3610*/  LOP3.LUT R2, R11, UR8, RZ, 0x3c, !PT ;  /* 0x000000080b027c12 */ /* 0x004fc8000f8e3cff */
[----:B------:R-:W-:-:S04]  /*3620*/  SHF.L.U32 R3, R2, 0x1f, RZ ;  /* 0x0000001f02037819 */ /* 0x000fc800000006ff */
[----:B------:R-:W1:Y:S02]  /*3630*/  SYNCS.PHASECHK.TRANS64.TRYWAIT P0, [UR6], R3 ;  /* 0x00000003ff0075a7 */ /* 0x000e640008001106 */
[----:B-1----:R-:W-:Y:S05]  /*3640*/  @!P0 BRA `(.L_x_61) ;  /* 0x0000005c00588947 */ /* 0x002fea0003800000 */
.L_x_153:
        /* <DEDUP_REMOVED lines=9> */
.L_x_155:
[----:B------:R-:W-:-:S04]  /*36e0*/  UIADD3 UR7, UPT, UPT, UR7, 0x1, URZ ;  /* 0x0000000107077890 */ /* 0x000fc8000fffe0ff */
[----:B------:R-:W-:-:S04]  /*36f0*/  UISETP.NE.AND UP0, UPT, UR7, 0x4, UPT ;  /* 0x000000040700788c */ /* 0x000fc8000bf05270 */
[----:B------:R-:W-:Y:S02]  /*3700*/  USEL UR6, URZ, 0x1, UP0 ;  /* 0x00000001ff067887 */ /* 0x000fe40008000000 */
[----:B------:R-:W-:-:S04]  /*3710*/  USEL UR7, UR7, URZ, UP0 ;  /* 0x000000ff07077287 */ /* 0x000fc80008000000 */
[----:B------:R-:W-:Y:S01]  /*3720*/  ULEA UR7, UR7, UR5, 0x3 ;  /* 0x0000000507077291 */ /* 0x000fe2000f8e18ff */
[----:B------:R-:W-:-:S04]  /*3730*/  LOP3.LUT R2, R2, UR6, RZ, 0x3c, !PT ;  /* 0x0000000602027c12 */ /* 0x000fc8000f8e3cff */
[----:B------:R-:W-:-:S04]  /*3740*/  SHF.L.U32 R2, R2, 0x1f, RZ ;  /* 0x0000001f02027819 */ /* 0x000fc800000006ff */
[----:B------:R-:W2:Y:S02]  /*3750*/  SYNCS.PHASECHK.TRANS64.TRYWAIT P0, [UR7], R2 ;  /* 0x00000002ff0075a7 */ /* 0x000ea40008001107 */
[----:B--2---:R-:W-:Y:S05]  /*3760*/  @!P0 BRA `(.L_x_63) ;  /* 0x0000005c00408947 */ /* 0x004fea0003800000 */
.L_x_157:
[----:B------:R-:W-:Y:S01]  /*3770*/  NOP ;  /* 0x0000000000007918 */ /* 0x000fe20000000000 */
[----:B-1----:R-:W1:Y:S01]  /*3780*/  LDS R0, [UR4+0x14] ;  /* 0x00001404ff007984 */ /* 0x002e620008000800 */
[----:B------:R-:W-:Y:S01]  /*3790*/  ULOP3.LUT UR6, UR16, 0xffff, URZ, 0xc0, !UPT ;  /* 0x0000ffff10067892 */ /* 0x000fe2000f8ec0ff */
[----:B------:R-:W-:Y:S01]  /*37a0*/  UMOV UR8, 0xffff ;  /* 0x0000ffff00087882 */ /* 0x000fe20000000000 */
[----:B------:R-:W-:Y:S02]  /*37b0*/  UMOV UR5, 0x1 ;  /* 0x0000000100057882 */ /* 0x000fe40000000000 */
[----:B------:R-:W-:-:S04]  /*37c0*/  USHF.R.U32.HI UR6, URZ, 0x5, UR6 ;  /* 0x00000005ff067899 */ /* 0x000fc80008011606 */
[----:B------:R-:W-:Y:S02]  /*37d0*/  USHF.L.U32 UR8, UR8, UR6, URZ ;  /* 0x0000000608087299 */ /* 0x000fe400080006ff */
[----:B------:R-:W-:-:S04]  /*37e0*/  USHF.L.U32 UR5, UR5, UR6, URZ ;  /* 0x0000000605057299 */ /* 0x000fc800080006ff */
[----:B-1----:R-:W-:-:S04]  /*37f0*/  LOP3.LUT R0, R0, UR8, RZ, 0xc0, !PT ;  /* 0x0000000800007c12 */ /* 0x002fc8000f8ec0ff */
[----:B------:R-:W-:-:S13]  /*3800*/  ISETP.NE.AND P0, PT, R0, UR8, PT ;  /* 0x0000000800007c0c */ /* 0x000fda000bf05270 */
[----:B------:R-:W-:Y:S05]  /*3810*/  @P0 BRA `(.L_x_64) ;  /* 0x0000000000580947 */ /* 0x000fea0003800000 */
[----:B------:R-:W1:Y:S02]  /*3820*/  LDS R0, [UR4+0x18] ;  /* 0x00001804ff007984 */ /* 0x000e640008000800 */
[----:B-1----:R-:W-:-:S04]  /*3830*/  LOP3.LUT R0, R0, UR5, RZ, 0xc0, !PT ;  /* 0x0000000500007c12 */ /* 0x002fc8000f8ec0ff */
[----:B------:R-:W-:-:S13]  /*3840*/  ISETP.NE.AND P0, PT, R0, UR5, PT ;  /* 0x0000000500007c0c */ /* 0x000fda000bf05270 */
[----:B------:R-:W-:Y:S05]  /*3850*/  @P0 BRA `(.L_x_65) ;  /* 0x00000000003c0947 */ /* 0x000fea0003800000 */
[----:B------:R-:W1:Y:S01]  /*3860*/  S2R R2, SR_LANEID ;  /* 0x0000000000027919 */ /* 0x000e620000000000 */
[----:B------:R-:W-:Y:S01]  /*3870*/  ULOP3.LUT UR8, URZ, UR8, URZ, 0x33, !UPT ;  /* 0x00000008ff087292 */ /* 0x000fe2000f8e33ff */
[----:B------:R-:W-:Y:S02]  /*3880*/  VOTEU.ANY UR7, UPT, PT ;  /* 0x0000000000077886 */ /* 0x000fe400038e0100 */
[----:B------:R-:W-:-:S03]  /*3890*/  UFLO.U32 UR7, UR7 ;  /* 0x00000007000772bd */ /* 0x000fc600080e0000 */
[----:B------:R-:W-:-:S04]  /*38a0*/  IMAD.U32 R0, RZ, RZ, UR8 ;  /* 0x00000008ff007e24 */ /* 0x000fc8000f8e00ff */
[----:B------:R2:W4:Y:S02]  /*38b0*/  REDUX UR6, R0 ;  /* 0x00000000000673c4 */ /* 0x0005240000000000 */
[----:B------:R1:W-:Y:S02]  /*38c0*/  UTCATOMSWS.AND URZ, UR8 ;  /* 0x0000000800ff79e3 */ /* 0x0003e40008000000 */
[----:B-1----:R-:W-:Y:S02]  /*38d0*/  ISETP.EQ.U32.AND P0, PT, R2, UR7, PT ;  /* 0x0000000702007c0c */ /* 0x002fe4000bf02070 */
[----:B--2---:R-:W-:Y:S02]  /*38e0*/  LOP3.LUT R0, RZ, UR5, RZ, 0x33, !PT ;  /* 0x00000005ff007c12 */ /* 0x004fe4000f8e33ff */
[----:B----4-:R-:W-:Y:S02]  /*38f0*/  MOV R2, UR6 ;  /* 0x0000000600027c02 */ /* 0x010fe40008000f00 */
[----:B------:R-:W1:Y:S07]  /*3900*/  REDUX UR5, R0 ;  /* 0x00000000000573c4 */ /* 0x000e6e0000000000 */
[----:B------:R2:W-:Y:S01]  /*3910*/  @P0 ATOMS.AND RZ, [UR4+0x14], R2 ;  /* 0x00001402ffff098c */ /* 0x0005e2000a800004 */
[----:B-1----:R-:W-:-:S05]  /*3920*/  IMAD.U32 R0, RZ, RZ, UR5 ;  /* 0x00000005ff007e24 */ /* 0x002fca000f8e00ff */
[----:B------:R2:W-:Y:S01]  /*3930*/  @P0 ATOMS.AND RZ, [UR4+0x18], R0 ;  /* 0x00001800ffff098c */ /* 0x0005e2000a800004 */
[----:B------:R-:W-:Y:S05]  /*3940*/  BRA `(.L_x_66) ;  /* 0x0000000000147947 */ /* 0x000fea0003800000 */
.L_x_65:
[----:B------:R-:W-:Y:S02]  /*3950*/  MOV R2, 0x3970 ;  /* 0x0000397000027802 */ /* 0x000fe40000000f00 */
[----:B---3-5:R-:W-:Y:S05]  /*3960*/  CALL.REL.NOINC `($__internal_0_$__cuda_sm10x_tcgen05_guardrail_trap_col_being_dealloced_not_returned_by_alloc) ;  /* 0x0000006000287944 */ /* 0x028fea0003c00000 */
[----:B------:R-:W-:Y:S05]  /*3970*/  BRA `(.L_x_66) ;  /* 0x0000000000087947 */ /* 0x000fea0003800000 */
.L_x_64:
[----:B------:R-:W-:Y:S02]  /*3980*/  MOV R2, 0x39a0 ;  /* 0x000039a000027802 */ /* 0x000fe40000000f00 */
[----:B---3-5:R-:W-:Y:S05]  /*3990*/  CALL.REL.NOINC `($__internal_2_$__cuda_sm10x_tcgen05_guardrail_trap_unallocated_columns_being_dealloced) ;  /* 0x0000006000347944 */ /* 0x028fea0003c00000 */
.L_x_66:
[----:B------:R-:W-:Y:S01]  /*39a0*/  NOP ;  /* 0x0000000000007918 */ /* 0x000fe20000000000 */
[----:B------:R-:W-:Y:S05]  /*39b0*/  EXIT ;  /* 0x000000000000794d */ /* 0x000fea0003800000 */
.L_x_48:
[----:B------:R-:W-:-:S09]  /*39c0*/  UISETP.NE.OR UP2, UPT, UR8, 0x3, !UP2 ;  /* 0x000000030800788c */ /* 0x000fd2000d745670 */
[----:B------:R-:W-:Y:S05]  /*39d0*/  BRA.U UP2, `(.L_x_67) ;  /* 0x0000001102087547 */ /* 0x000fea000b800000 */
[----:B------:R-:W1:Y:S01]  /*39e0*/  LDC R0, c[0x0][0xb30] ;  /* 0x0002cc00ff007b82 */ /* 0x000e620000000800 */
[----:B------:R-:W2:Y:S01]  /*39f0*/  LDCU.64 UR8, c[0x0][0x888] ;  /* 0x00011100ff0877ac */ /* 0x000ea20008000a00 */
[----:B------:R-:W-:Y:S02]  /*3a00*/  HFMA2 R27, -RZ, RZ, 0, 0 ;  /* 0x00000000ff1b7431 */ /* 0x000fe400000001ff */
[----:B------:R-:W-:Y:S01]  /*3a10*/  IMAD.MOV.U32 R29, RZ, RZ, 0x1 ;  /* 0x00000001ff1d7424 */ /* 0x000fe200078e00ff */
[----:B------:R-:W-:Y:S01]  /*3a20*/  MOV R25, 0x2000 ;  /* 0x0000200000197802 */ /* 0x000fe20000000f00 */
[----:B------:R-:W4:Y:S01]  /*3a30*/  LDCU.64 UR4, c[0x0][0x890] ;  /* 0x00011200ff0477ac */ /* 0x000f220008000a00 */
[----:B------:R-:W-:Y:S01]  /*3a40*/  IMAD.MOV.U32 R28, RZ, RZ, RZ ;  /* 0x000000ffff1c7224 */ /* 0x000fe200078e00ff */
[----:B------:R-:W3:Y:S01]  /*3a50*/  LDC R24, c[0x0][0x370] ;  /* 0x0000dc00ff187b82 */ /* 0x000ee20000000800 */
[----:B------:R-:W-:Y:S01]  /*3a60*/  UMOV UR7, 0x400 ;  /* 0x0000040000077882 */ /* 0x000fe20000000000 */
[----:B------:R-:W-:-:S02]  /*3a70*/  UPLOP3.LUT UP1, UPT, UPT, UPT, UPT, 0x40, 0x4 ;  /* 0x000000000004789c */ /* 0x000fc40003f2e870 */
[----:B------:R-:W-:-:S04]  /*3a80*/  ULEA UR7, UR37, UR7, 0x18 ;  /* 0x0000000725077291 */ /* 0x000fc8000f8ec0ff */
[----:B------:R-:W3:Y:S01]  /*3a90*/  LDC R3, c[0x0][0xb0c] ;  /* 0x0002c300ff037b82 */ /* 0x000ee20000000800 */
[----:B------:R-:W-:Y:S02]  /*3aa0*/  UIADD3 UR13, UPT, UPT, UR7, 0x58, URZ ;  /* 0x00000058070d7890 */ /* 0x000fe4000fffe0ff */
[----:B--2---:R-:W-:Y:S02]  /*3ab0*/  UISETP.NE.U32.AND UP2, UPT, UR8, URZ, UPT ;  /* 0x000000ff0800728c */ /* 0x004fe4000bf45070 */
[----:B------:R-:W-:Y:S02]  /*3ac0*/  UIADD3 UR33, UPT, UPT, UR7, 0x40, URZ ;  /* 0x0000004007217890 */ /* 0x000fe4000fffe0ff */
[----:B----4-:R-:W-:Y:S01]  /*3ad0*/  UISETP.NE.U32.AND UP3, UPT, UR4, URZ, UPT ;  /* 0x000000ff0400728c */ /* 0x010fe2000bf65070 */
[----:B------:R-:W2:Y:S01]  /*3ae0*/  LDC R18, c[0x0][0xb20] ;  /* 0x0002c800ff127b82 */ /* 0x000ea20000000800 */
[----:B-1----:R-:W-:Y:S01]  /*3af0*/  ISETP.NE.AND P1, PT, R0, 0x1, PT ;  /* 0x000000010000780c */ /* 0x002fe20003f25270 */
[----:B------:R-:W-:-:S02]  /*3b00*/  UISETP.NE.AND.EX UP2, UPT, UR9, URZ, UPT, UP2 ;  /* 0x000000ff0900728c */ /* 0x000fc4000bf45320 */
[----:B------:R-:W-:Y:S02]  /*3b10*/  UIADD3 UR25, UPT, UPT, UR7, 0x48, URZ ;  /* 0x0000004807197890 */ /* 0x000fe4000fffe0ff */
[----:B------:R-:W-:Y:S02]  /*3b20*/  UIADD3 UR17, UPT, UPT, UR7, 0x50, URZ ;  /* 0x0000005007117890 */ /* 0x000fe4000fffe0ff */
[----:B------:R-:W1:Y:S01]  /*3b30*/  LDC.64 R30, c[0x0][0x348] ;  /* 0x0000d200ff1e7b82 */ /* 0x000e620000000a00 */
[----:B------:R-:W-:Y:S02]  /*3b40*/  UPRMT UR13, UR37, 0x654, UR13 ;  /* 0x00000654250d7896 */ /* 0x000fe4000800000d */
[----:B------:R-:W-:-:S05]  /*3b50*/  UISETP.NE.AND.EX UP3, UPT, UR5, URZ, UPT, UP3 ;  /* 0x000000ff0500728c */ /* 0x000fca000bf65330 */
[----:B------:R-:W4:Y:S08]  /*3b60*/  LDC.64 R16, c[0x0][0xb10] ;  /* 0x0002c400ff107b82 */ /* 0x000f300000000a00 */
[----:B------:R-:W1:Y:S08]  /*3b70*/  LDC.64 R6, c[0x0][0xb18] ;  /* 0x0002c600ff067b82 */ /* 0x000e700000000a00 */
[----:B------:R-:W1:Y:S08]  /*3b80*/  LDC.64 R4, c[0x0][0xb28] ;  /* 0x0002ca00ff047b82 */ /* 0x000e700000000a00 */
[----:B--23--:R-:W1:Y:S02]  /*3b90*/  LDC R19, c[0x0][0x374] ;  /* 0x0000dd00ff137b82 */ /* 0x00ce640000000800 */
.L_x_78:
[C---:B------:R-:W-:Y:S02]  /*3ba0*/  LEA R0, R28.reuse, UR7, 0x3 ;  /* 0x000000071c007c11 */ /* 0x040fe4000f8e18ff */
[----:B------:R-:W-:Y:S02]  /*3bb0*/  SHF.L.U32 R2, R27, 0x1f, RZ ;  /* 0x0000001f1b027819 */ /* 0x000fe400000006ff */
[----:B------:R-:W-:Y:S02]  /*3bc0*/  LEA R20, R28, UR7, 0x4 ;  /* 0x000000071c147c11 */ /* 0x000fe4000f8e20ff */
[----:B--2---:R-:W2:Y:S02]  /*3bd0*/  SYNCS.PHASECHK.TRANS64.TRYWAIT P0, [R0+URZ+0x90], R2 ;  /* 0x00009002000075a7 */ /* 0x004ea400080011ff */
[----:B--2---:R-:W-:Y:S05]  /*3be0*/  @!P0 BRA `(.L_x_68) ;  /* 0x0000005800388947 */ /* 0x004fea0003800000 */
.L_x_158:
[----:B------:R-:W-:Y:S01]  /*3bf0*/  ISETP.GE.AND P0, PT, R40, 0x1, PT ;  /* 0x000000012800780c */ /* 0x000fe20003f06270 */
[----:B------:R-:W3:Y:S01]  /*3c00*/  LDS.128 R20, [R20+0x120] ;  /* 0x0001200014147984 */ /* 0x000ee20000000c00 */
[----:B--2---:R-:W-:Y:S01]  /*3c10*/  VIADD R0, R0, 0xa0 ;  /* 0x000000a000007836 */ /* 0x004fe20000000000 */
[----:B------:R-:W-:Y:S01]  /*3c20*/  @!PT LDS RZ, [RZ] ;  /* 0x00000000fffff984 */ /* 0x000fe20000000800 */
[----:B------:R-:W-:Y:S01]  /*3c30*/  @!PT LDS RZ, [RZ] ;  /* 0x00000000fffff984 */ /* 0x000fe20000000800 */
[----:B------:R-:W-:Y:S01]  /*3c40*/  @!PT LDS RZ, [RZ] ;  /* 0x00000000fffff984 */ /* 0x000fe20000000800 */
[----:B------:R-:W-:Y:S01]  /*3c50*/  @!PT LDS RZ, [RZ] ;  /* 0x00000000fffff984 */ /* 0x000fe20000000800 */
[----:B------:R2:W-:Y:S06]  /*3c60*/  MEMBAR.ALL.CTA ;  /* 0x0000000000007992 */ /* 0x0005ec0000008000 */
[----:B--2---:R-:W2:Y:S01]  /*3c70*/  FENCE.VIEW.ASYNC.S ;  /* 0x00000000000073c6 */ /* 0x004ea20000000000 */
[----:B------:R-:W-:Y:S04]  /*3c80*/  PRMT R0, RZ, 0x654, R0 ;  /* 0x00000654ff007816 */ /* 0x000fe80000000000 */
[----:B--2---:R2:W-:Y:S01]  /*3c90*/  SYNCS.ARRIVE.TRANS64.RED.A1T0 RZ, [R0+URZ], RZ ;  /* 0x000000ff00ff79a7 */ /* 0x0045e200081004ff */
[----:B---3--:R-:W-:Y:S11]  /*3ca0*/  LOP3.LUT P3, RZ, R22, 0x1, RZ, 0xc0, !PT ;  /* 0x0000000116ff7812 */ /* 0x008ff6000786c0ff */
[----:B------:R-:W-:Y:S02]  /*3cb0*/  @!UPT UIADD3 URZ, UPT, UPT, URZ, URZ, URZ ;  /* 0x000000fffffff290 */ /* 0x000fe4000fffe0ff */
[----:B------:R-:W-:Y:S02]  /*3cc0*/  @P3 MOV R11, R20 ;  /* 0x00000014000b3202 */ /* 0x000fe40000000f00 */
[----:B------:R-:W-:Y:S01]  /*3cd0*/  @P3 LOP3.LUT R10, R21, 0xffff, RZ, 0xc0, !PT ;  /* 0x0000ffff150a3812 */ /* 0x000fe200078ec0ff */
[----:B--2---:R-:W-:Y:S06]  /*3ce0*/  @!P0 BRA `(.L_x_69) ;  /* 0x0000000000a48947 */ /* 0x004fec0003800000 */
[-C--:B-1----:R-:W-:Y:S01]  /*3cf0*/  IMAD.HI.U32 R0, R19, R7.reuse, RZ ;  /* 0x0000000713007227 */ /* 0x082fe200078e00ff */
[----:B------:R-:W-:Y:S02]  /*3d00*/  ISETP.NE.AND P0, PT, R6, 0x1, PT ;  /* 0x000000010600780c */ /* 0x000fe40003f05270 */
[----:B------:R-:W-:Y:S01]  /*3d10*/  ISETP.NE.AND P2, PT, R40, 0x1, PT ;  /* 0x000000012800780c */ /* 0x000fe20003f45270 */
[----:B----4-:R-:W-:Y:S01]  /*3d20*/  IMAD.HI.U32 R9, R24, R16, RZ ;  /* 0x0000001018097227 */ /* 0x010fe200078e00ff */
[----:B------:R-:W-:Y:S02]  /*3d30*/  SHF.R.U32.HI R0, RZ, R18, R0 ;  /* 0x00000012ff007219 */ /* 0x000fe40000011600 */
[----:B------:R-:W-:Y:S01]  /*3d40*/  ISETP.NE.AND P4, PT, R3, 0x1, PT ;  /* 0x000000010300780c */ /* 0x000fe20003f85270 */
[----:B------:R-:W-:Y:S01]  /*3d50*/  IMAD.HI.U32 R13, R10, R7, RZ ;  /* 0x000000070a0d7227 */ /* 0x000fe200078e00ff */
[----:B------:R-:W-:Y:S02]  /*3d60*/  SHF.R.U32.HI R9, RZ, R17, R9 ;  /* 0x00000011ff097219 */ /* 0x000fe40000011609 */
[----:B------:R-:W-:Y:S01]  /*3d70*/  SEL R0, R19, R0, !P0 ;  /* 0x0000000013007207 */ /* 0x000fe20004000000 */
[----:B------:R-:W-:Y:S01]  /*3d80*/  IMAD.HI.U32 R12, R11, R16, RZ ;  /* 0x000000100b0c7227 */ /* 0x000fe200078e00ff */
[----:B------:R-:W-:Y:S03]  /*3d90*/  SEL R9, R24, R9, !P4 ;  /* 0x0000000918097207 */ /* 0x000fe60006000000 */
[-C--:B------:R-:W-:Y:S01]  /*3da0*/  IMAD.HI.U32 R8, R0, R4.reuse, RZ ;  /* 0x0000000400087227 */ /* 0x080fe200078e00ff */
[----:B------:R-:W-:Y:S03]  /*3db0*/  SHF.R.U32.HI R12, RZ, R17, R12 ;  /* 0x00000011ff0c7219 */ /* 0x000fe6000001160c */
[----:B------:R-:W-:Y:S01]  /*3dc0*/  IMAD.HI.U32 R2, R9, R4, RZ ;  /* 0x0000000409027227 */ /* 0x000fe200078e00ff */
[-C--:B------:R-:W-:Y:S02]  /*3dd0*/  @P2 SHF.R.U32.HI R0, RZ, R5.reuse, R8 ;  /* 0x00000005ff002219 */ /* 0x080fe40000011608 */
[----:B------:R-:W-:Y:S02]  /*3de0*/  SHF.R.U32.HI R8, RZ, R18, R13 ;  /* 0x00000012ff087219 */ /* 0x000fe4000001160d */
[----:B------:R-:W-:Y:S01]  /*3df0*/  @P2 SHF.R.U32.HI R9, RZ, R5, R2 ;  /* 0x00000005ff092219 */ /* 0x000fe20000011602 */
[----:B------:R-:W-:Y:S01]  /*3e00*/  IMAD R0, R40, R0, RZ ;  /* 0x0000000028007224 */ /* 0x000fe200078e02ff */
[----:B------:R-:W-:Y:S02]  /*3e10*/  SEL R8, R10, R8, !P0 ;  /* 0x000000080a087207 */ /* 0x000fe40004000000 */
[----:B------:R-:W-:Y:S01]  /*3e20*/  SEL R2, R11, R12, !P4 ;  /* 0x0000000c0b027207 */ /* 0x000fe20006000000 */
[----:B------:R-:W-:Y:S01]  /*3e30*/  IMAD R12, R40, R9, RZ ;  /* 0x00000009280c7224 */ /* 0x000fe200078e02ff */
[C---:B------:R-:W-:Y:S01]  /*3e40*/  ISETP.GE.AND P0, PT, R8.reuse, R0, PT ;  /* 0x000000000800720c */ /* 0x040fe20003f06270 */
[----:B------:R-:W-:Y:S03]  /*3e50*/  IMAD.HI.U32 R0, R8, R4, RZ ;  /* 0x0000000408007227 */ /* 0x000fe600078e00ff */
[----:B------:R-:W-:Y:S02]  /*3e60*/  ISETP.GE.OR P0, PT, R2, R12, P0 ;  /* 0x0000000c0200720c */ /* 0x000fe40000706670 */
[-C--:B------:R-:W-:Y:S04]  /*3e70*/  SHF.R.U32.HI R0, RZ, R5.reuse, R0 ;  /* 0x00000005ff007219 */ /* 0x080fe80000011600 */
[----:B------:R-:W-:Y:S05]  /*3e80*/  SEL R13, R8, R0, !P2 ;  /* 0x00000000080d7207 */ /* 0x000fea0005000000 */
[----:B------:R-:W-:Y:S02]  /*3e90*/  IMAD.MOV R12, RZ, RZ, -R13 ;  /* 0x000000ffff0c7224 */ /* 0x000fe400078e0a0d */
[----:B------:R-:W-:Y:S04]  /*3ea0*/  @!P0 IMAD.HI.U32 R0, R2, R4, RZ ;  /* 0x0000000402008227 */ /* 0x000fe800078e00ff */
[----:B------:R-:W-:Y:S01]  /*3eb0*/  IMAD R12, R40, R12, R8 ;  /* 0x0000000c280c7224 */ /* 0x000fe200078e0208 */
[----:B------:R-:W-:Y:S04]  /*3ec0*/  @!P0 SHF.R.U32.HI R0, RZ, R5, R0 ;  /* 0x00000005ff008219 */ /* 0x000fe80000011600 */
[----:B------:R-:W-:Y:S04]  /*3ed0*/  @!P0 SEL R0, R2, R0, !P2 ;  /* 0x0000000002008207 */ /* 0x000fe80005000000 */
[----:B------:R-:W-:Y:S01]  /*3ee0*/  @!P0 IADD3 R13, PT, PT, R13, -R0, RZ ;  /* 0x800000000d0d8210 */ /* 0x000fe20007ffe0ff */
[----:B------:R-:W-:Y:S01]  /*3ef0*/  @!P0 IMAD R0, R9, R12, R0 ;  /* 0x0000000c09008224 */ /* 0x000fe200078e0200 */
[----:B------:R-:W-:Y:S01]  /*3f00*/  IADD3 R9, PT, PT, -R8, RZ, RZ ;  /* 0x000000ff08097210 */ /* 0x000fe20007ffe1ff */
[--C-:B------:R-:W-:Y:S02]  /*3f10*/  IMAD.MOV R12, RZ, RZ, -R2.reuse ;  /* 0x000000ffff0c7224 */ /* 0x100fe400078e0a02 */
[----:B------:R-:W-:Y:S02]  /*3f20*/  @!P0 IMAD R8, R13, R40, R2 ;  /* 0x000000280d088224 */ /* 0x000fe400078e0202 */
[----:B------:R-:W-:Y:S02]  /*3f30*/  @!P0 IMAD.MOV.U32 R2, RZ, RZ, R0 ;  /* 0x000000ffff028224 */ /* 0x000fe400078e0000 */
[----:B------:R-:W-:Y:S02]  /*3f40*/  IMAD R11, R3, R12, R11 ;  /* 0x0000000c030b7224 */ /* 0x000fe400078e020b */
[----:B------:R-:W-:Y:S02]  /*3f50*/  IMAD R10, R6, R9, R10 ;  /* 0x00000009060a7224 */ /* 0x000fe400078e020a */
[----:B------:R-:W-:Y:S02]  /*3f60*/  IMAD R11, R2, R3, R11 ;  /* 0x00000003020b7224 */ /* 0x000fe400078e020b */
[----:B------:R-:W-:Y:S02]  /*3f70*/  IMAD R10, R8, R6, R10 ;  /* 0x00000006080a7224 */ /* 0x000fe400078e020a */
.L_x_69:
[----:B------:R-:W-:Y:S05]  /*3f80*/  BRA.U UP1, `(.L_x_70) ;  /* 0x0000000101107547 */ /* 0x000fea000b800000 */
[----:B------:R-:W-:Y:S04]  /*3f90*/  MOV R2, UR6 ;  /* 0x0000000600027c02 */ /* 0x000fe80008000f00 */
[----:B------:R-:W-:Y:S04]  /*3fa0*/  SHF.L.U32 R2, R2, 0x1f, RZ ;  /* 0x0000001f02027819 */ /* 0x000fe800000006ff */
[----:B------:R-:W2:Y:S02]  /*3fb0*/  SYNCS.PHASECHK.TRANS64.TRYWAIT P0, [UR7+0x88], R2 ;  /* 0x00008802ff0075a7 */ /* 0x000ea40008001107 */
[----:B--2---:R-:W-:Y:S05]  /*3fc0*/  @!P0 BRA `(.L_x_71) ;  /* 0x0000005400548947 */ /* 0x004fea0003800000 */
.L_x_70:
[----:B------:R-:W-:Y:S02]  /*3fd0*/  R2UR UR35, R15 ;  /* 0x000000000f2372ca */ /* 0x000fe400000e0000 */
[----:B------:R-:W-:Y:S02]  /*3fe0*/  R2UR UR34, R14 ;  /* 0x000000000e2272ca */ /* 0x000fe400000e0000 */
[----:B------:R-:W-:Y:S02]  /*3ff0*/  ISETP.NE.U32.AND P2, PT, RZ, UR4, PT ;  /* 0x00000004ff007c0c */ /* 0x000fe4000bf45070 */
[----:B------:R-:W-:Y:S02]  /*4000*/  SHF.L.U32 R14, R29, 0x1f, RZ ;  /* 0x0000001f1d0e7819 */ /* 0x000fe400000006ff */
[----:B------:R-:W-:Y:S05]  /*4010*/  ISETP.NE.AND.EX P2, PT, RZ, UR5, PT, P2 ;  /* 0x00000005ff007c0c */ /* 0x000fea000bf45320 */
[----:B------:R-:W-:Y:S02]  /*4020*/  USHF.L.U32 UR35, UR35, 0x6, URZ ;  /* 0x0000000623237899 */ /* 0x000fe400080006ff */
[----:B------:R-:W-:Y:S01]  /*4030*/  USHF.L.U32 UR34, UR34, 0x8, URZ ;  /* 0x0000000822227899 */ /* 0x000fe200080006ff */
[----:B------:R-:W-:Y:S11]  /*4040*/  BRA.U !UP3, `(.L_x_72) ;  /* 0x000000010b347547 */ /* 0x000ff6000b800000 */
[----:B------:R-:W-:Y:S01]  /*4050*/  UPLOP3.LUT UP0, UPT, UPT, UPT, UP2, 0x80, 0x8 ;  /* 0x000000000008789c */ /* 0x000fe20003f0f020 */
[----:B--2---:R-:W-:Y:S02]  /*4060*/  HFMA2 R0, -RZ, RZ, 0, 5.9604644775390625e-08 ;  /* 0x00000001ff007431 */ /* 0x004fe400000001ff */
[----:B------:R-:W-:Y:S03]  /*4070*/  IMAD.MOV.U32 R88, RZ, RZ, 0x1 ;  /* 0x00000001ff587424 */ /* 0x000fe600078e00ff */
[----:B------:R-:W-:Y:S05]  /*4080*/  PLOP3.LUT P0, PT, PT, PT, UP0, 0x80, 0x8 ;  /* 0x000000000008781c */ /* 0x000fea0003f0f008 */
[----:B------:R-:W2:Y:S01]  /*4090*/  @UP0 LDCU.64 UR10, c[0x0][0x888] ;  /* 0x00011100ff0a07ac */ /* 0x000ea20008000a00 */
[----:B------:R-:W-:Y:S07]  /*40a0*/  @UP0 UIMAD UR8, UR36, UR4, URZ ;  /* 0x00000004240802a4 */ /* 0x000fee000f8e02ff */
[----:B------:R-:W-:Y:S01]  /*40b0*/  @!P0 PRMT R88, R0, 0x7610, R88 ;  /* 0x0000761000588816 */ /* 0x000fe20000000058 */
[----:B--2---:R-:W-:Y:S03]  /*40c0*/  @UP0 UIMAD.WIDE UR10, UR8, 0x4, UR10 ;  /* 0x00000004080a08a5 */ /* 0x004fe6000f8e020a */
[----:B------:R-:W2:Y:S03]  /*40d0*/  @!UP0 LDCU UR8, c[0x0][0x880] ;  /* 0x00011000ff0887ac */ /* 0x000ea60008000800 */
[----:B------:R-:W-:Y:S01]  /*40e0*/  IMAD.U32 R8, RZ, RZ, UR10 ;  /* 0x0000000aff087e24 */ /* 0x000fe2000f8e00ff */
[----:B------:R-:W-:Y:S05]  /*40f0*/  MOV R9, UR11 ;  /* 0x0000000b00097c02 */ /* 0x000fea0008000f00 */
[----:B-----5:R3:W5:Y:S02]  /*4100*/  @P0 LDG.E R49, desc[UR46][R8.64] ;  /* 0x0000002e08310981 */ /* 0x020764000c1e1900 */
[----:B--23--:R-:W-:Y:S07]  /*4110*/  @!P0 IMAD.U32 R49, RZ, RZ, UR8 ;  /* 0x00000008ff318e24 */ /* 0x00cfee000f8e00ff */
.L_x_72:
[----:B-----5:R-:W-:Y:S01]  /*4120*/  @!P2 FSETP.EQ.AND P0, PT, R49, RZ, PT ;  /* 0x000000ff3100a20b */ /* 0x020fe20003f02000 */
[----:B------:R-:W-:Y:S01]  /*4130*/  @!UPT UIADD3 URZ, UPT, UPT, URZ, URZ, URZ ;  /* 0x000000fffffff290 */ /* 0x000fe2000fffe0ff */
[----:B------:R-:W-:Y:S11]  /*4140*/  @!P2 BRA `(.L_x_73) ;  /* 0x000000000014a947 */ /* 0x000ff60003800000 */
[----:B------:R-:W-:Y:S02]  /*4150*/  LOP3.LUT P2, RZ, R88, 0xff, RZ, 0xc0, !PT ;  /* 0x000000ff58ff7812 */ /* 0x000fe4000784c0ff */
[----:B------:R-:W-:Y:S04]  /*4160*/  PLOP3.LUT P0, PT, PT, PT, UP0, 0x80, 0x8 ;  /* 0x000000000008781c */ /* 0x000fe80003f0f008 */
[----:B------:R-:W-:Y:S07]  /*4170*/  PLOP3.LUT P0, PT, P0, PT, PT, 0x8, 0x80 ;  /* 0x000000000080781c */ /* 0x000fee000070e170 */
[----:B------:R-:W-:Y:S11]  /*4180*/  @P2 FSETP.EQ.AND P0, PT, R49, RZ, PT ;  /* 0x000000ff3100220b */ /* 0x000ff60003f02000 */
[----:B------:R-:W-:Y:S02]  /*4190*/  @!UPT UIADD3 URZ, UPT, UPT, URZ, URZ, URZ ;  /* 0x000000fffffff290 */ /* 0x000fe4000fffe0ff */
.L_x_73:
[----:B------:R-:W3:Y:S01]  /*41a0*/  SYNCS.PHASECHK.TRANS64.TRYWAIT P2, [UR7+0x60], R14 ;  /* 0x0000600eff0075a7 */ /* 0x000ee20008041107 */
[----:B------:R-:W-:Y:S04]  /*41b0*/  ELECT P4, URZ, PT ;  /* 0x0000000000ff782f */ /* 0x000fe80003880000 */
[----:B------:R-:W-:Y:S11]  /*41c0*/  PLOP3.LUT P4, PT, P0, P4, PT, 0xf2, 0x2f ;  /* 0x00000000002f781c */ /* 0x000ff60000789e72 */
[----:B------:R-:W-:Y:S02]  /*41d0*/  @!UPT UIADD3 URZ, UPT, UPT, URZ, URZ, URZ ;  /* 0x000000fffffff290 */ /* 0x000fe4000fffe0ff */
[----:B-1----:R-:W-:Y:S05]  /*41e0*/  @!P4 IADD3 R8, P0, PT, R30, 0x580, RZ ;  /* 0x000005801e08c810 */ /* 0x002fea0007f1e0ff */
[----:B--2---:R-:W-:Y:S01]  /*41f0*/  @!P4 IMAD.X R2, RZ, RZ, R31, P0 ;  /* 0x000000ffff02c224 */ /* 0x004fe200000e061f */
[----:B---3--:R-:W-:Y:S07]  /*4200*/  @!P2 BRA `(.L_x_74) ;  /* 0x0000005000dca947 */ /* 0x008fee0003800000 */
.L_x_161:
[----:B------:R-:W-:Y:S01]  /*4210*/  @!P4 R2UR UR8, R2 ;  /* 0x000000000208c2ca */ /* 0x000fe200000e0000 */
[----:B------:R-:W-:Y:S01]  /*4220*/  VOTEU.ALL UP1, P4 ;  /* 0x0000000000ff7886 */ /* 0x000fe20002020000 */
[----:B------:R-:W-:Y:S01]  /*4230*/  @!P4 R2UR UR9, R8 ;  /* 0x000000000809c2ca */ /* 0x000fe200000e0000 */
[----:B-1----:R-:W-:Y:S01]  /*4240*/  @!P4 IMAD.MOV.U32 R0, RZ, RZ, 0x2000 ;  /* 0x00002000ff00c424 */ /* 0x002fe200078e00ff */
[----:B------:R-:W-:Y:S01]  /*4250*/  UMOV UR10, 0x0 ;  /* 0x00000000000a7882 */ /* 0x000fe20000000000 */
[----:B------:R-:W-:Y:S01]  /*4260*/  UMOV UR11, 0x10000000 ;  /* 0x10000000000b7882 */ /* 0x000fe20000000000 */
[----:B------:R-:W-:Y:S01]  /*4270*/  @!UP1 UIADD3 UR32, UPT, UPT, UR7, 0x400, URZ ;  /* 0x0000040007209890 */ /* 0x000fe2000fffe0ff */
[----:B------:R-:W-:Y:S06]  /*4280*/  VOTEU.ALL UP1, P4 ;  /* 0x0000000000ff7886 */ /* 0x000fec0002020000 */
[----:B------:R-:W-:Y:S01]  /*4290*/  IMAD.U32 R9, RZ, RZ, UR8 ;  /* 0x00000008ff097e24 */ /* 0x000fe2000f8e00ff */
[----:B------:R-:W-:Y:S01]  /*42a0*/  UPRMT UR8, UR37, 0x654, UR33 ;  /* 0x0000065425087896 */ /* 0x000fe20008000021 */
[----:B------:R-:W-:Y:S03]  /*42b0*/  IMAD.U32 R8, RZ, RZ, UR9 ;  /* 0x00000009ff087e24 */ /* 0x000fe6000f8e00ff */
[----:B------:R-:W-:Y:S02]  /*42c0*/  @!P4 R2UR UR15, R9 ;  /* 0x00000000090fc2ca */ /* 0x000fe400000e0000 */
[----:B------:R-:W-:Y:S02]  /*42d0*/  @!P4 R2UR UR14, R8 ;  /* 0x00000000080ec2ca */ /* 0x000fe400000e0000 */
[----:B------:R-:W-:Y:S05]  /*42e0*/  @!P4 IADD3 R8, P0, PT, R30, 0x580, RZ ;  /* 0x000005801e08c810 */ /* 0x000fea0007f1e0ff */
[----:B------:R-:W-:Y:S06]  /*42f0*/  @!P4 IMAD.X R2, RZ, RZ, R31, P0 ;  /* 0x000000ffff02c224 */ /* 0x000fec00000e061f */
[----:B------:R1:W-:Y:S01]  /*4300*/  @!UP1 UTMALDG.3D [UR32], [UR14], desc[UR10] ;  /* 0x00000a200e0095b4 */ /* 0x0003e20008011000 */
[----:B------:R1:W-:Y:S01]  /*4310*/  @!P4 SYNCS.ARRIVE.TRANS64.RED.A0TR RZ, [UR7+0x40], R0 ;  /* 0x00004000ffffc9a7 */ /* 0x0003e20008300407 */
[----:B------:R-:W-:Y:S01]  /*4320*/  SYNCS.ARRIVE.TRANS64.RED.A1T0 RZ, [UR8], RZ ;  /* 0x000000ffffff79a7 */ /* 0x000fe20008100408 */
[----:B------:R-:W2:Y:S02]  /*4330*/  SYNCS.PHASECHK.TRANS64.TRYWAIT P2, [UR7+0x68], R14 ;  /* 0x0000680eff0075a7 */ /* 0x000ea40008041107 */
[----:B-12---:R-:W-:Y:S05]  /*4340*/  @!P2 BRA `(.L_x_75) ;  /* 0x0000005000a4a947 */ /* 0x006fea0003800000 */
.L_x_163:
[----:B------:R-:W-:Y:S01]  /*4350*/  @!P4 R2UR UR8, R2 ;  /* 0x000000000208c2ca */ /* 0x000fe200000e0000 */
[----:B------:R-:W-:Y:S01]  /*4360*/  VOTEU.ALL UP1, P4 ;  /* 0x0000000000ff7886 */ /* 0x000fe20002020000 */
[----:B------:R-:W-:Y:S01]  /*4370*/  @!P4 R2UR UR9, R8 ;  /* 0x000000000809c2ca */ /* 0x000fe200000e0000 */
[----:B-1----:R-:W-:Y:S01]  /*4380*/  @!P4 IMAD.MOV.U32 R0, RZ, RZ, 0x2000 ;  /* 0x00002000ff00c424 */ /* 0x002fe200078e00ff */
[----:B------:R-:W-:Y:S01]  /*4390*/  UMOV UR10, 0x0 ;  /* 0x00000000000a7882 */ /* 0x000fe20000000000 */
[----:B------:R-:W-:Y:S01]  /*43a0*/  UMOV UR11, 0x10000000 ;  /* 0x10000000000b7882 */ /* 0x000fe20000000000 */
[----:B------:R-:W-:Y:S02]  /*43b0*/  @!UP1 UIADD3 UR26, UPT, UPT, UR34, 0x40, URZ ;  /* 0x00000040221a9890 */ /* 0x000fe4000fffe0ff */
[----:B------:R-:W-:Y:S01]  /*43c0*/  @!UP1 UIADD3 UR24, UPT, UPT, UR7, 0x2400, URZ ;  /* 0x0000240007189890 */ /* 0x000fe2000fffe0ff */
[----:B------:R-:W-:Y:S01]  /*43d0*/  VOTEU.ALL UP1, P4 ;  /* 0x0000000000ff7886 */ /* 0x000fe20002020000 */
[----:B------:R-:W-:Y:S01]  /*43e0*/  UMOV UR27, UR35 ;  /* 0x00000023001b7c82 */ /* 0x000fe20008000000 */
[----:B------:R-:W-:Y:S02]  /*43f0*/  UMOV UR28, UR36 ;  /* 0x00000024001c7c82 */ /* 0x000fe40008000000 */
        /* <DEDUP_REMOVED lines=12> */
.L_x_165:
[----:B------:R-:W2:Y:S01]  /*44c0*/  LDC.64 R12, c[0x0][0xb18] ;  /* 0x0002c600ff0c7b82 */ /* 0x000ea20000000a00 */
[----:B------:R-:W-:Y:S01]  /*44d0*/  @!P4 R2UR UR8, R2 ;  /* 0x000000000208c2ca */ /* 0x000fe200000e0000 */
[----:B------:R-:W-:Y:S01]  /*44e0*/  VOTEU.ALL UP1, P4 ;  /* 0x0000000000ff7886 */ /* 0x000fe20002020000 */
[----:B------:R-:W-:Y:S01]  /*44f0*/  @!P4 R2UR UR9, R8 ;  /* 0x000000000809c2ca */ /* 0x000fe200000e0000 */
[----:B-1----:R-:W-:Y:S01]  /*4500*/  @!P4 IMAD.MOV.U32 R0, RZ, RZ, 0x2000 ;  /* 0x00002000ff00c424 */ /* 0x002fe200078e00ff */
[----:B------:R-:W-:Y:S03]  /*4510*/  UMOV UR10, 0x0 ;  /* 0x00000000000a7882 */ /* 0x000fe60000000000 */
[----:B------:R-:W1:Y:S01]  /*4520*/  @!P1 LDC R2, c[0x0][0xb0c] ;  /* 0x0002c300ff029b82 */ /* 0x000e620000000800 */
[----:B------:R-:W-:Y:S01]  /*4530*/  @!UP1 UIADD3 UR18, UPT, UPT, UR34, 0x80, URZ ;  /* 0x0000008022129890 */ /* 0x000fe2000fffe0ff */
[----:B------:R-:W-:Y:S01]  /*4540*/  @P3 SHF.R.U32.HI R26, RZ, 0x10, R21 ;  /* 0x00000010ff1a3819 */ /* 0x000fe20000011615 */
[----:B------:R-:W-:Y:S01]  /*4550*/  @!UP1 UIADD3 UR16, UPT, UPT, UR7, 0x4400, URZ ;  /* 0x0000440007109890 */ /* 0x000fe2000fffe0ff */
[----:B------:R-:W-:Y:S01]  /*4560*/  VIADD R28, R28, 0x1 ;  /* 0x000000011c1c7836 */ /* 0x000fe20000000000 */
[----:B------:R-:W-:Y:S01]  /*4570*/  VOTEU.ALL UP1, P4 ;  /* 0x0000000000ff7886 */ /* 0x000fe20002020000 */
[----:B------:R-:W-:Y:S01]  /*4580*/  UMOV UR11, 0x10000000 ;  /* 0x10000000000b7882 */ /* 0x000fe20000000000 */
[----:B------:R-:W-:Y:S01]  /*4590*/  UMOV UR19, UR35 ;  /* 0x0000002300137c82 */ /* 0x000fe20008000000 */
[----:B------:R-:W-:Y:S01]  /*45a0*/  IMAD.U32 R9, RZ, RZ, UR8 ;  /* 0x00000008ff097e24 */ /* 0x000fe2000f8e00ff */
[----:B------:R-:W-:Y:S01]  /*45b0*/  UMOV UR20, UR36 ;  /* 0x0000002400147c82 */ /* 0x000fe20008000000 */
[----:B------:R-:W-:Y:S01]  /*45c0*/  IMAD.U32 R8, RZ, RZ, UR9 ;  /* 0x00000009ff087e24 */ /* 0x000fe2000f8e00ff */
[----:B------:R-:W-:Y:S02]  /*45d0*/  UPRMT UR8, UR37, 0x654, UR17 ;  /* 0x0000065425087896 */ /* 0x000fe40008000011 */
[----:B------:R-:W-:Y:S02]  /*45e0*/  @!P4 R2UR UR15, R9 ;  /* 0x00000000090fc2ca */ /* 0x000fe400000e0000 */
[----:B------:R-:W-:Y:S02]  /*45f0*/  @!P4 R2UR UR14, R8 ;  /* 0x00000000080ec2ca */ /* 0x000fe400000e0000 */
[----:B------:R-:W3:Y:S11]  /*4600*/  LDC.64 R8, c[0x0][0xb10] ;  /* 0x0002c400ff087b82 */ /* 0x000ef60000000a00 */
[----:B------:R1:W-:Y:S01]  /*4610*/  @!UP1 UTMALDG.3D [UR16], [UR14], desc[UR10] ;  /* 0x00000a100e0095b4 */ /* 0x0003e20008011000 */
[----:B------:R5:W-:Y:S01]  /*4620*/  @!P4 SYNCS.ARRIVE.TRANS64.RED.A0TR RZ, [UR7+0x50], R0 ;  /* 0x00005000ffffc9a7 */ /* 0x000be20008300407 */
[C---:B---3--:R-:W-:Y:S01]  /*4630*/  @!P1 IMAD.HI.U32 R8, R11.reuse, R8, RZ ;  /* 0x000000080b089227 */ /* 0x048fe200078e00ff */
[----:B--2---:R-:W-:Y:S02]  /*4640*/  @!P1 ISETP.NE.AND P0, PT, R12, 0x1, PT ;  /* 0x000000010c00980c */ /* 0x004fe40003f05270 */
[----:B-1----:R-:W-:Y:S01]  /*4650*/  @!P1 ISETP.NE.AND P2, PT, R2, 0x1, PT ;  /* 0x000000010200980c */ /* 0x002fe20003f45270 */
[----:B------:R-:W-:Y:S01]  /*4660*/  SYNCS.ARRIVE.TRANS64.RED.A1T0 RZ, [UR8], RZ ;  /* 0x000000ffffff79a7 */ /* 0x000fe20008100408 */
[C---:B------:R-:W-:Y:S01]  /*4670*/  @!P1 IMAD.HI.U32 R13, R10.reuse, R13, RZ ;  /* 0x0000000d0a0d9227 */ /* 0x040fe200078e00ff */
[----:B------:R-:W-:Y:S04]  /*4680*/  @!P1 SHF.R.U32.HI R8, RZ, R9, R8 ;  /* 0x00000009ff089219 */ /* 0x000fe80000011608 */
[----:B------:R-:W-:Y:S01]  /*4690*/  @!P1 SEL R8, R11, R8, !P2 ;  /* 0x000000080b089207 */ /* 0x000fe20005000000 */
[----:B------:R-:W1:Y:S01]  /*46a0*/  SYNCS.PHASECHK.TRANS64.TRYWAIT P5, [UR7+0x78], R14 ;  /* 0x0000780eff0075a7 */ /* 0x000e6200080a1107 */
[----:B-----5:R-:W2:Y:S02]  /*46b0*/  @!P1 LDC R0, c[0x0][0xb20] ;  /* 0x0002c800ff009b82 */ /* 0x020ea40000000800 */
[----:B--2---:R-:W-:Y:S04]  /*46c0*/  @!P1 SHF.R.U32.HI R0, RZ, R0, R13 ;  /* 0x00000000ff009219 */ /* 0x004fe8000001160d */
[----:B------:R-:W-:Y:S05]  /*46d0*/  @!P1 SEL R9, R10, R0, !P0 ;  /* 0x000000000a099207 */ /* 0x000fea0004000000 */
[----:B------:R-:W-:Y:S02]  /*46e0*/  @!P1 IMAD.IADD R0, R9, 0x1, -R8 ;  /* 0x0000000109009824 */ /* 0x000fe400078e0a08 */
[----:B------:R-:W-:Y:S02]  /*46f0*/  @!P1 IMAD.IADD R8, R8, 0x1, -R9 ;  /* 0x0000000108089824 */ /* 0x000fe400078e0a09 */
[----:B------:R-:W-:Y:S02]  /*4700*/  @!P1 IMAD R11, R0, R2, R11 ;  /* 0x00000002000b9224 */ /* 0x000fe400078e020b */
[----:B------:R-:W-:Y:S01]  /*4710*/  @!P1 IMAD R10, R8, R12, R10 ;  /* 0x0000000c080a9224 */ /* 0x000fe200078e020a */
[----:B-1----:R-:W-:Y:S06]  /*4720*/  @!P5 BRA `(.L_x_77) ;  /* 0x0000004c00dcd947 */ /* 0x002fec0003800000 */
.L_x_167:
[----:B------:R-:W-:Y:S01]  /*4730*/  @!P4 IADD3 R2, P0, PT, R30, 0x580, RZ ;  /* 0x000005801e02c810 */ /* 0x000fe20007f1e0ff */
[----:B------:R-:W-:Y:S01]  /*4740*/  VOTEU.ALL UP1, P4 ;  /* 0x0000000000ff7886 */ /* 0x000fe20002020000 */
[----:B------:R-:W-:Y:S01]  /*4750*/  UMOV UR18, 0x0 ;  /* 0x0000000000127882 */ /* 0x000fe20000000000 */
[----:B------:R-:W-:Y:S01]  /*4760*/  UMOV UR19, 0x10000000 ;  /* 0x1000000000137882 */ /* 0x000fe20000000000 */
[----:B------:R-:W-:Y:S01]  /*4770*/  @!P4 R2UR UR9, R2 ;  /* 0x000000000209c2ca */ /* 0x000fe200000e0000 */
[----:B-1----:R-:W-:Y:S01]  /*4780*/  @!P4 IMAD.X R0, RZ, RZ, R31, P0 ;  /* 0x000000ffff00c224 */ /* 0x002fe200000e061f */
[----:B------:R-:W-:Y:S01]  /*4790*/  @!UP1 UIADD3 UR10, UPT, UPT, UR34, 0xc0, URZ ;  /* 0x000000c0220a9890 */ /* 0x000fe2000fffe0ff */
[----:B------:R-:W-:Y:S01]  /*47a0*/  ISETP.NE.AND P0, PT, R28, 0x2, PT ;  /* 0x000000021c00780c */ /* 0x000fe20003f05270 */
[----:B------:R-:W-:Y:S01]  /*47b0*/  UMOV UR11, UR35 ;  /* 0x00000023000b7c82 */ /* 0x000fe20008000000 */
[----:B------:R-:W-:Y:S01]  /*47c0*/  UMOV UR12, UR36 ;  /* 0x00000024000c7c82 */ /* 0x000fe20008000000 */
[----:B------:R-:W-:Y:S01]  /*47d0*/  @!P4 R2UR UR8, R0 ;  /* 0x000000000008c2ca */ /* 0x000fe200000e0000 */
[----:B------:R-:W-:Y:S01]  /*47e0*/  IMAD.IADD R14, R10, 0x1, R86 ;  /* 0x000000010a0e7824 */ /* 0x000fe200078e0256 */
[----:B------:R-:W-:Y:S01]  /*47f0*/  @P3 R2UR UR36, R26 ;  /* 0x000000001a2432ca */ /* 0x000fe200000e0000 */
[----:B------:R-:W-:Y:S01]  /*4800*/  IMAD.IADD R15, R11, 0x1, R87 ;  /* 0x000000010b0f7824 */ /* 0x000fe200078e0257 */
[----:B------:R-:W-:Y:S02]  /*4810*/  SEL R0, RZ, 0x1, P0 ;  /* 0x00000001ff007807 */ /* 0x000fe40000000000 */
[----:B------:R-:W-:Y:S01]  /*4820*/  LOP3.LUT R29, R29, 0x1, RZ, 0x3c, !PT ;  /* 0x000000011d1d7812 */ /* 0x000fe200078e3cff */
[----:B------:R-:W-:Y:S01]  /*4830*/  IMAD.U32 R8, RZ, RZ, UR9 ;  /* 0x00000009ff087e24 */ /* 0x000fe2000f8e00ff */
[----:B------:R-:W-:Y:S01]  /*4840*/  @!UP1 UIADD3 UR9, UPT, UPT, UR7, 0x58, URZ ;  /* 0x0000005807099890 */ /* 0x000fe2000fffe0ff */
[----:B------:R-:W-:Y:S02]  /*4850*/  LOP3.LUT R27, R27, R0, RZ, 0x3c, !PT ;  /* 0x000000001b1b7212 */ /* 0x000fe400078e3cff */
[----:B------:R-:W-:Y:S02]  /*4860*/  SEL R28, R28, RZ, P0 ;  /* 0x000000ff1c1c7207 */ /* 0x000fe40000000000 */
[----:B------:R-:W-:Y:S01]  /*4870*/  IMAD.U32 R9, RZ, RZ, UR8 ;  /* 0x00000008ff097e24 */ /* 0x000fe2000f8e00ff */
[----:B------:R-:W-:Y:S01]  /*4880*/  @!P4 R2UR UR14, R8 ;  /* 0x00000000080ec2ca */ /* 0x000fe200000e0000 */
[----:B------:R-:W-:Y:S01]  /*4890*/  @!UP1 UIADD3 UR8, UPT, UPT, UR7, 0x6400, URZ ;  /* 0x0000640007089890 */ /* 0x000fe2000fffe0ff */
[----:B------:R-:W-:Y:S02]  /*48a0*/  VOTEU.ALL UP1, P4 ;  /* 0x0000000000ff7886 */ /* 0x000fe40002020000 */
[----:B------:R-:W-:Y:S11]  /*48b0*/  @!P4 R2UR UR15, R9 ;  /* 0x00000000090fc2ca */ /* 0x000ff600000e0000 */
[----:B------:R-:W-:Y:S02]  /*48c0*/  @!UPT UIADD3 URZ, UPT, UPT, URZ, URZ, URZ ;  /* 0x000000fffffff290 */ /* 0x000fe4000fffe0ff */
[----:B------:R2:W-:Y:S01]  /*48d0*/  @!UP1 UTMALDG.3D [UR8], [UR14], desc[UR18] ;  /* 0x000012080e0095b4 */ /* 0x0005e20008011000 */
[----:B------:R2:W-:Y:S01]  /*48e0*/  @!P4 SYNCS.ARRIVE.TRANS64.RED.A0TR RZ, [UR7+0x58], R25 ;  /* 0x00005819ffffc9a7 */ /* 0x0005e20008300407 */
[----:B------:R-:W-:Y:S01]  /*48f0*/  UPLOP3.LUT UP1, UPT, UPT, UPT, UPT, 0x80, 0x8 ;  /* 0x000000000008789c */ /* 0x000fe20003f2f070 */
[----:B------:R-:W-:Y:S01]  /*4900*/  SYNCS.ARRIVE.TRANS64.RED.A1T0 RZ, [UR13], RZ ;  /* 0x000000ffffff79a7 */ /* 0x000fe2000810040d */
[----:B------:R-:W-:Y:S09]  /*4910*/  @P3 BRA `(.L_x_78) ;  /* 0xfffffff000a03947 */ /* 0x000ff2000383ffff */
[----:B------:R-:W-:-:S04]  /*4920*/  SHF.L.U32 R2, R29, 0x1f, RZ ;  /* 0x0000001f1d027819 */ /* 0x000fc800000006ff */
[----:B------:R-:W1:Y:S02]  /*4930*/  SYNCS.PHASECHK.TRANS64.TRYWAIT P0, [UR7+0x60], R2 ;  /* 0x00006002ff0075a7 */ /* 0x000e640008001107 */
[----:B-1----:R-:W-:Y:S05]  /*4940*/  @!P0 BRA `(.L_x_79) ;  /* 0x0000004c006c8947 */ /* 0x002fea0003800000 */
.L_x_169:
[----:B------:R-:W3:Y:S02]  /*4950*/  SYNCS.PHASECHK.TRANS64.TRYWAIT P0, [UR7+0x68], R2 ;  /* 0x00006802ff0075a7 */ /* 0x000ee40008001107 */
[----:B---3--:R-:W-:Y:S05]  /*4960*/  @!P0 BRA `(.L_x_80) ;  /* 0x0000004c007c8947 */ /* 0x008fea0003800000 */
.L_x_171:
[----:B------:R-:W3:Y:S02]  /*4970*/  SYNCS.PHASECHK.TRANS64.TRYWAIT P0, [UR7+0x70], R2 ;  /* 0x00007002ff0075a7 */ /* 0x000ee40008001107 */
[----:B---3--:R-:W-:Y:S05]  /*4980*/  @!P0 BRA `(.L_x_81) ;  /* 0x0000004c008c8947 */ /* 0x008fea0003800000 */
.L_x_173:
[----:B-1----:R-:W-:-:S07]  /*4990*/  MOV R0, UR7 ;  /* 0x0000000700007c02 */ /* 0x002fce0008000f00 */
.L_x_82:
[----:B-1----:R-:W-:-:S04]  /*49a0*/  SHF.L.U32 R2, R29, 0x1f, RZ ;  /* 0x0000001f1d027819 */ /* 0x002fc800000006ff */
[----:B------:R1:W3:Y:S03]  /*49b0*/  SYNCS.PHASECHK.TRANS64.TRYWAIT P0, [R0+URZ+0x78], R2 ;  /* 0x00007802000075a7 */ /* 0x0002e600080011ff */
[----:B---3--:R-:W-:Y:S05]  /*49c0*/  @!P0 NANOSLEEP.SYNCS 0x989680 ;  /* 0x009896800000895d */ /* 0x008fea0003900000 */
[----:B------:R-:W3:Y:S02]  /*49d0*/  @!P0 SYNCS.PHASECHK.TRANS64 P0, [R0+URZ+0x78], R2 ;  /* 0x00007802000085a7 */ /* 0x000ee400080010ff */
[----:B--23--:R-:W-:Y:S05]  /*49e0*/  @P0 EXIT ;  /* 0x000000000000094d */ /* 0x00cfea0003800000 */
[----:B------:R-:W-:Y:S05]  /*49f0*/  BRA `(.L_x_82) ;  /* 0xfffffffc00e87947 */ /* 0x000fea000383ffff */
.L_x_67:
[----:B------:R-:W-:-:S06]  /*4a00*/  UISETP.GE.AND UP1, UPT, UR8, 0x4, UPT ;  /* 0x000000040800788c */ /* 0x000fcc000bf26270 */
[----:B------:R-:W-:-:S13]  /*4a10*/  PLOP3.LUT P0, PT, PT, PT, UP1, 0x80, 0x8 ;  /* 0x000000000008781c */ /* 0x000fda0003f0f018 */
[----:B------:R-:W-:Y:S05]  /*4a20*/  @!P0 EXIT ;  /* 0x000000000000894d */ /* 0x000fea0003800000 */
[----:B------:R-:W-:Y:S01]  /*4a30*/  BAR.SYNC.DEFER_BLOCKING 0x6, 0xa0 ;  /* 0x0182800000007b1d */ /* 0x000fe20000010000 */
[C---:B------:R-:W-:Y:S01]  /*4a40*/  IMAD.SHL.U32 R4, R101.reuse, 0x40, RZ ;  /* 0x0000004065047824 */ /* 0x040fe200078e00ff */
[----:B------:R-:W-:Y:S01]  /*4a50*/  SHF.R.U32.HI R3, RZ, 0x1, R101 ;  /* 0x00000001ff037819 */ /* 0x000fe20000011665 */
[C---:B------:R-:W-:Y:S01]  /*4a60*/  IMAD.U32 R46, R101.reuse, 0x10000, RZ ;  /* 0x00010000652e7824 */ /* 0x040fe200078e00ff */
[C---:B------:R-:W-:Y:S01]  /*4a70*/  R2P PR, R101.reuse, 0x6 ;  /* 0x0000000665007804 */ /* 0x040fe20000000000 */
[C---:B------:R-:W-:Y:S01]  /*4a80*/  IMAD.SHL.U32 R2, R101.reuse, 0x20, RZ ;  /* 0x0000002065027824 */ /* 0x040fe200078e00ff */
[----:B------:R-:W-:Y:S02]  /*4a90*/  UMOV UR48, 0x400 ;  /* 0x0000040000307882 */ /* 0x000fe40000000000 */
[----:B------:R-:W1:Y:S01]  /*4aa0*/  LDC R91, c[0x0][0x370] ;  /* 0x0000dc00ff5b7b82 */ /* 0x000e620000000800 */
[----:B------:R-:W-:Y:S01]  /*4ab0*/  ULEA UR48, UR37, UR48, 0x18 ;  /* 0x0000003025307291 */ /* 0x000fe2000f8ec0ff */
[C---:B------:R-:W-:Y:S01]  /*4ac0*/  LOP3.LUT R5, R4.reuse, 0x1c0, RZ, 0xc0, !PT ;  /* 0x000001c004057812 */ /* 0x040fe200078ec0ff */
[----:B------:R-:W-:Y:S01]  /*4ad0*/  IMAD.SHL.U32 R92, R101, 0x8, RZ ;  /* 0x00000008655c7824 */ /* 0x000fe200078e00ff */
[----:B------:R-:W-:Y:S01]  /*4ae0*/  LOP3.LUT R4, R4, 0x200, RZ, 0xc0, !PT ;  /* 0x0000020004047812 */ /* 0x000fe200078ec0ff */
[----:B------:R-:W-:Y:S01]  /*4af0*/  IMAD.MOV.U32 R99, RZ, RZ, 0x20 ;  /* 0x00000020ff637424 */ /* 0x000fe200078e00ff */
[----:B------:R-:W-:Y:S01]  /*4b00*/  LOP3.LUT R3, R5, 0x8, R3, 0xf8, !PT ;  /* 0x0000000805037812 */ /* 0x000fe200078ef803 */
[----:B------:R-:W-:Y:S01]  /*4b10*/  UIADD3 UR4, UPT, UPT, UR48, 0x400, URZ ;  /* 0x0000040030047890 */ /* 0x000fe2000fffe0ff */
[----:B------:R-:W2:Y:S01]  /*4b20*/  LDC R42, c[0x0][0xb0c] ;  /* 0x0002c300ff2a7b82 */ /* 0x000ea20000000800 */
[----:B------:R-:W-:Y:S01]  /*4b30*/  LOP3.LUT R46, R46, 0x600000, RZ, 0xc0, !PT ;  /* 0x006000002e2e7812 */ /* 0x000fe200078ec0ff */
[----:B------:R-:W-:Y:S01]  /*4b40*/  IMAD.MOV.U32 R98, RZ, RZ, 0x1 ;  /* 0x00000001ff627424 */ /* 0x000fe200078e00ff */
[----:B------:R-:W-:Y:S01]  /*4b50*/  LOP3.LUT R2, R4, 0xc00, R2, 0xf8, !PT ;  /* 0x00000c0004027812 */ /* 0x000fe200078ef802 */
[----:B------:R-:W-:Y:S01]  /*4b60*/  IMAD.MOV.U32 R45, RZ, RZ, RZ ;  /* 0x000000ffff2d7224 */ /* 0x000fe200078e00ff */
[----:B------:R-:W-:-:S02]  /*4b70*/  LOP3.LUT R92, R3, 0x38, R92, 0x78, !PT ;  /* 0x00000038035c7812 */ /* 0x000fc400078e785c */
[----:B------:R-:W-:Y:S02]  /*4b80*/  CS2R R96, SRZ ;  /* 0x0000000000607805 */ /* 0x000fe4000001ff00 */
[----:B------:R-:W-:Y:S01]  /*4b90*/  SEL R100, R99, 0xffffffe0, !P2 ;  /* 0xffffffe063647807 */ /* 0x000fe20005000000 */
[----:B------:R-:W4:Y:S01]  /*4ba0*/  LDC R89, c[0x0][0xb20] ;  /* 0x0002c800ff597b82 */ /* 0x000f220000000800 */
[----:B------:R-:W3:Y:S01]  /*4bb0*/  LDS R0, [UR48+0x140] ;  /* 0x00014030ff007984 */ /* 0x000ee20008000800 */
[----:B------:R-:W-:Y:S01]  /*4bc0*/  LOP3.LUT R92, R2, R92, RZ, 0xfc, !PT ;  /* 0x0000005c025c7212 */ /* 0x000fe200078efcff */
[----:B------:R-:W-:Y:S01]  /*4bd0*/  IMAD.MOV.U32 R104, RZ, RZ, RZ ;  /* 0x000000ffff687224 */ /* 0x000fe200078e00ff */
[----:B------:R-:W-:Y:S01]  /*4be0*/  LOP3.LUT R101, R101, 0x60, RZ, 0xc0, !PT ;  /* 0x0000006065657812 */ /* 0x000fe200078ec0ff */
[----:B------:R-:W-:Y:S01]  /*4bf0*/  IMAD.U32 R94, RZ, RZ, UR4 ;  /* 0x00000004ff5e7e24 */ /* 0x000fe2000f8e00ff */
[----:B------:R-:W-:Y:S01]  /*4c00*/  SEL R99, R99, 0xffffffe0, !P1 ;  /* 0xffffffe063637807 */ /* 0x000fe20004800000 */
[----:B------:R-:W1:Y:S01]  /*4c10*/  LDCU.64 UR52, c[0x0][0x348] ;  /* 0x00006900ff3477ac */ /* 0x000e620008000a00 */
[----:B------:R-:W1:Y:S01]  /*4c20*/  LDC R41, c[0x0][0xb30] ;  /* 0x0002cc00ff297b82 */ /* 0x000e620000000800 */
[----:B------:R-:W1:Y:S01]  /*4c30*/  LDCU.64 UR38, c[0x0][0x888] ;  /* 0x00011100ff2677ac */ /* 0x000e620008000a00 */
[----:B------:R-:W1:Y:S06]  /*4c40*/  LDCU.64 UR44, c[0x0][0x890] ;  /* 0x00011200ff2c77ac */ /* 0x000e6c0008000a00 */
[----:B------:R-:W1:Y:S01]  /*4c50*/  LDC.64 R84, c[0x0][0xb10] ;  /* 0x0002c400ff547b82 */ /* 0x000e620000000a00 */
[----:B------:R-:W-:Y:S01]  /*4c60*/  UMOV UR49, URZ ;  /* 0x000000ff00317c82 */ /* 0x000fe20008000000 */
[----:B------:R-:W-:-:S06]  /*4c70*/  UMOV UR51, URZ ;  /* 0x000000ff00337c82 */ /* 0x000fcc0008000000 */
[----:B------:R-:W1:Y:S08]  /*4c80*/  LDC.64 R38, c[0x0][0xb18] ;  /* 0x0002c600ff267b82 */ /* 0x000e700000000a00 */
[----:B------:R-:W1:Y:S08]  /*4c90*/  LDC.64 R36, c[0x0][0xb28] ;  /* 0x0002ca00ff247b82 */ /* 0x000e700000000a00 */
[----:B------:R-:W1:Y:S01]  /*4ca0*/  LDC.64 R82, c[0x0][0x8b0] ;  /* 0x00022c00ff527b82 */ /* 0x000e620000000a00 */
[----:B---3--:R-:W-:-:S07]  /*4cb0*/  IMAD.IADD R46, R0, 0x1, R46 ;  /* 0x00000001002e7824 */ /* 0x008fce00078e022e */
[----:B------:R-:W3:Y:S08]  /*4cc0*/  LDC.64 R80, c[0x0][0x8a8] ;  /* 0x00022a00ff507b82 */ /* 0x000ef00000000a00 */
[----:B--2-4-:R-:W1:Y:S02]  /*4cd0*/  LDC R90, c[0x0][0x374] ;  /* 0x0000dd00ff5a7b82 */ /* 0x014e640000000800 */
.L_x_126:
[----:B------:R-:W-:Y:S02]  /*4ce0*/  LEA R0, R104, UR48, 0x3 ;  /* 0x0000003068007c11 */ /* 0x000fe4000f8e18ff */
[----:B------:R-:W-:Y:S02]  /*4cf0*/  SHF.L.U32 R2, R96, 0x1f, RZ ;  /* 0x0000001f60027819 */ /* 0x000fe400000006ff */
[----:B-1----:R-:W-:Y:S02]  /*4d00*/  LEA R16, R104, UR48, 0x4 ;  /* 0x0000003068107c11 */ /* 0x002fe4000f8e20ff */
[----:B------:R-:W2:Y:S02]  /*4d10*/  SYNCS.PHASECHK.TRANS64.TRYWAIT P0, [R0+URZ+0x90], R2 ;  /* 0x00009002000075a7 */ /* 0x000ea400080011ff */
[----:B--2---:R-:W-:Y:S05]  /*4d20*/  @!P0 BRA `(.L_x_83) ;  /* 0x0000004800bc8947 */ /* 0x004fea0003800000 */
.L_x_174:
[----:B------:R-:W4:Y:S01]  /*4d30*/  LDC.64 R10, c[0x0][0xb10] ;  /* 0x0002c400ff0a7b82 */ /* 0x000f220000000a00 */
[----:B------:R-:W3:Y:S01]  /*4d40*/  LDS.128 R16, [R16+0x120] ;  /* 0x0001200010107984 */ /* 0x000ee20000000c00 */
[----:B-1----:R-:W-:Y:S01]  /*4d50*/  ISETP.NE.AND P1, PT, R41, 0x1, PT ;  /* 0x000000012900780c */ /* 0x002fe20003f25270 */
[----:B--2---:R-:W-:Y:S01]  /*4d60*/  VIADD R0, R0, 0xa0 ;  /* 0x000000a000007836 */ /* 0x004fe20000000000 */
[----:B------:R-:W-:Y:S04]  /*4d70*/  ISETP.GE.AND P0, PT, R40, 0x1, PT ;  /* 0x000000012800780c */ /* 0x000fe80003f06270 */
[----:B------:R-:W1:Y:S01]  /*4d80*/  LDC.64 R8, c[0x0][0xb18] ;  /* 0x0002c600ff087b82 */ /* 0x000e620000000a00 */
[----:B------:R-:W-:Y:S01]  /*4d90*/  PRMT R0, RZ, 0x654, R0 ;  /* 0x00000654ff007816 */ /* 0x000fe20000000000 */
[----:B------:R-:W-:Y:S01]  /*4da0*/  @!PT LDS RZ, [RZ] ;  /* 0x00000000fffff984 */ /* 0x000fe20000000800 */
[----:B------:R-:W-:Y:S01]  /*4db0*/  @!PT LDS RZ, [RZ] ;  /* 0x00000000fffff984 */ /* 0x000fe20000000800 */
[----:B------:R-:W-:Y:S01]  /*4dc0*/  @!PT LDS RZ, [RZ] ;  /* 0x00000000fffff984 */ /* 0x000fe20000000800 */
[----:B------:R-:W-:Y:S01]  /*4dd0*/  @!PT LDS RZ, [RZ] ;  /* 0x00000000fffff984 */ /* 0x000fe20000000800 */
[----:B------:R2:W-:Y:S06]  /*4de0*/  MEMBAR.ALL.CTA ;  /* 0x0000000000007992 */ /* 0x0005ec0000008000 */
[----:B--2---:R-:W2:Y:S01]  /*4df0*/  FENCE.VIEW.ASYNC.S ;  /* 0x00000000000073c6 */ /* 0x004ea20000000000 */
[----:B------:R-:W1:Y:S08]  /*4e00*/  @!P1 LDC R12, c[0x0][0xb20] ;  /* 0x0002c800ff0c9b82 */ /* 0x000e700000000800 */
[----:B------:R-:W1:Y:S01]  /*4e10*/  @!P1 LDC R7, c[0x0][0xb0c] ;  /* 0x0002c300ff079b82 */ /* 0x000e620000000800 */
[----:B--2---:R2:W-:Y:S01]  /*4e20*/  SYNCS.ARRIVE.TRANS64.RED.A1T0 RZ, [R0+URZ], RZ ;  /* 0x000000ff00ff79a7 */ /* 0x0045e200081004ff */
[----:B---3--:R-:W-:Y:S04]  /*4e30*/  LOP3.LUT P4, RZ, R18, 0x1, RZ, 0xc0, !PT ;  /* 0x0000000112ff7812 */ /* 0x008fe8000788c0ff */
[----:B------:R-:W-:Y:S09]  /*4e40*/  P2R R102, PR, RZ, 0x10 ;  /* 0x00000010ff667803 */ /* 0x000ff20000000000 */
[----:B------:R-:W-:Y:S02]  /*4e50*/  @P4 MOV R44, R16 ;  /* 0x00000010002c4202 */ /* 0x000fe40000000f00 */
[----:B------:R-:W-:Y:S01]  /*4e60*/  @P4 LOP3.LUT R43, R17, 0xffff, RZ, 0xc0, !PT ;  /* 0x0000ffff112b4812 */ /* 0x000fe200078ec0ff */
[----:B--2-4-:R-:W-:Y:S06]  /*4e70*/  @!P0 BRA `(.L_x_84) ;  /* 0x0000000000a48947 */ /* 0x014fec0003800000 */
[----:B------:R-:W-:Y:S01]  /*4e80*/  IMAD.HI.U32 R0, R90, R39, RZ ;  /* 0x000000275a007227 */ /* 0x000fe200078e00ff */
[----:B------:R-:W-:Y:S02]  /*4e90*/  ISETP.NE.AND P0, PT, R38, 0x1, PT ;  /* 0x000000012600780c */ /* 0x000fe40003f05270 */
[----:B------:R-:W-:Y:S01]  /*4ea0*/  ISETP.NE.AND P2, PT, R40, 0x1, PT ;  /* 0x000000012800780c */ /* 0x000fe20003f45270 */
[----:B------:R-:W-:Y:S01]  /*4eb0*/  IMAD.HI.U32 R4, R91, R84, RZ ;  /* 0x000000545b047227 */ /* 0x000fe200078e00ff */
[----:B------:R-:W-:Y:S02]  /*4ec0*/  SHF.R.U32.HI R0, RZ, R89, R0 ;  /* 0x00000059ff007219 */ /* 0x000fe40000011600 */
[----:B------:R-:W-:Y:S01]  /*4ed0*/  ISETP.NE.AND P3, PT, R42, 0x1, PT ;  /* 0x000000012a00780c */ /* 0x000fe20003f65270 */
[----:B------:R-:W-:Y:S01]  /*4ee0*/  IMAD.HI.U32 R6, R43, R39, RZ ;  /* 0x000000272b067227 */ /* 0x000fe200078e00ff */
[-C--:B------:R-:W-:Y:S02]  /*4ef0*/  SHF.R.U32.HI R4, RZ, R85.reuse, R4 ;  /* 0x00000055ff047219 */ /* 0x080fe40000011604 */
[----:B------:R-:W-:Y:S01]  /*4f00*/  SEL R0, R90, R0, !P0 ;  /* 0x000000005a007207 */ /* 0x000fe20004000000 */
[----:B------:R-:W-:Y:S01]  /*4f10*/  IMAD.HI.U32 R5, R44, R84, RZ ;  /* 0x000000542c057227 */ /* 0x000fe200078e00ff */
[----:B------:R-:W-:Y:S03]  /*4f20*/  SEL R4, R91, R4, !P3 ;  /* 0x000000045b047207 */ /* 0x000fe60005800000 */
[-C--:B------:R-:W-:Y:S01]  /*4f30*/  IMAD.HI.U32 R3, R0, R36.reuse, RZ ;  /* 0x0000002400037227 */ /* 0x080fe200078e00ff */
[----:B------:R-:W-:Y:S03]  /*4f40*/  SHF.R.U32.HI R5, RZ, R85, R5 ;  /* 0x00000055ff057219 */ /* 0x000fe60000011605 */
[----:B------:R-:W-:Y:S01]  /*4f50*/  IMAD.HI.U32 R2, R4, R36, RZ ;  /* 0x0000002404027227 */ /* 0x000fe200078e00ff */
[----:B------:R-:W-:Y:S02]  /*4f60*/  @P2 SHF.R.U32.HI R0, RZ, R37, R3 ;  /* 0x00000025ff002219 */ /* 0x000fe40000011603 */
[----:B------:R-:W-:Y:S02]  /*4f70*/  SHF.R.U32.HI R3, RZ, R89, R6 ;  /* 0x00000059ff037219 */ /* 0x000fe40000011606 */
[----:B------:R-:W-:Y:S01]  /*4f80*/  @P2 SHF.R.U32.HI R4, RZ, R37, R2 ;  /* 0x00000025ff042219 */ /* 0x000fe20000011602 */
[----:B------:R-:W-:Y:S01]  /*4f90*/  IMAD R0, R40, R0, RZ ;  /* 0x0000000028007224 */ /* 0x000fe200078e02ff */
[----:B------:R-:W-:Y:S02]  /*4fa0*/  SEL R3, R43, R3, !P0 ;  /* 0x000000032b037207 */ /* 0x000fe40004000000 */
[----:B------:R-:W-:Y:S01]  /*4fb0*/  SEL R2, R44, R5, !P3 ;  /* 0x000000052c027207 */ /* 0x000fe20005800000 */
[----:B------:R-:W-:Y:S01]  /*4fc0*/  IMAD R5, R40, R4, RZ ;  /* 0x0000000428057224 */ /* 0x000fe200078e02ff */
[C---:B------:R-:W-:Y:S01]  /*4fd0*/  ISETP.GE.AND P0, PT, R3.reuse, R0, PT ;  /* 0x000000000300720c */ /* 0x040fe20003f06270 */
[C---:B------:R-:W-:Y:S03]  /*4fe0*/  IMAD.HI.U32 R0, R3.reuse, R36, RZ ;  /* 0x0000002403007227 */ /* 0x040fe600078e00ff */
[C---:B------:R-:W-:Y:S02]  /*4ff0*/  ISETP.GE.OR P0, PT, R2.reuse, R5, P0 ;  /* 0x000000050200720c */ /* 0x040fe40000706670 */
[----:B------:R-:W-:Y:S04]  /*5000*/  SHF.R.U32.HI R0, RZ, R37, R0 ;  /* 0x00000025ff007219 */ /* 0x000fe80000011600 */
[C---:B------:R-:W-:Y:S05]  /*5010*/  SEL R6, R3.reuse, R0, !P2 ;  /* 0x0000000003067207 */ /* 0x040fea0005000000 */
        /* <DEDUP_REMOVED lines=14> */
[----:B------:R-:W-:Y:S07]  /*5100*/  IMAD R43, R3, R38, R43 ;  /* 0x00000026032b7224 */ /* 0x000fee00078e022b */
.L_x_84:
[----:B-1----:R-:W-:Y:S01]  /*5110*/  @!P1 ISETP.NE.AND P0, PT, R8, 0x1, PT ;  /* 0x000000010800980c */ /* 0x002fe20003f05270 */
[----:B------:R-:W-:Y:S01]  /*5120*/  @!P1 IMAD.HI.U32 R2, R43, R9, RZ ;  /* 0x000000092b029227 */ /* 0x000fe200078e00ff */
[----:B------:R-:W-:Y:S01]  /*5130*/  R2UR UR42, R15 ;  /* 0x000000000f2a72ca */ /* 0x000fe200000e0000 */
[----:B------:R-:W-:Y:S01]  /*5140*/  BSSY.RECONVERGENT B6, `(.L_x_85) ;  /* 0x0000031000067945 */ /* 0x000fe20003800200 */
[----:B------:R-:W-:Y:S01]  /*5150*/  R2UR UR41, R14 ;  /* 0x000000000e2972ca */ /* 0x000fe200000e0000 */
[----:B------:R-:W-:Y:S01]  /*5160*/  @!P1 IMAD.HI.U32 R0, R44, R10, RZ ;  /* 0x0000000a2c009227 */ /* 0x000fe200078e00ff */
[----:B------:R-:W-:Y:S02]  /*5170*/  @!P1 SHF.R.U32.HI R2, RZ, R12, R2 ;  /* 0x0000000cff029219 */ /* 0x000fe40000011602 */
[----:B------:R-:W-:Y:S01]  /*5180*/  @!P1 ISETP.NE.AND P2, PT, R7, 0x1, PT ;  /* 0x000000010700980c */ /* 0x000fe20003f45270 */
[----:B------:R-:W-:Y:S01]  /*5190*/  VIADD R104, R104, 0x1 ;  /* 0x0000000168687836 */ /* 0x000fe20000000000 */
[----:B------:R-:W-:Y:S02]  /*51a0*/  @!P1 SEL R2, R43, R2, !P0 ;  /* 0x000000022b029207 */ /* 0x000fe40004000000 */
[----:B------:R-:W-:Y:S02]  /*51b0*/  @!P1 SHF.R.U32.HI R0, RZ, R11, R0 ;  /* 0x0000000bff009219 */ /* 0x000fe40000011600 */
[----:B------:R-:W-:Y:S01]  /*51c0*/  LOP3.LUT P0, RZ, R94, 0x3f0, RZ, 0xc0, !PT ;  /* 0x000003f05eff7812 */ /* 0x000fe2000780c0ff */
[----:B------:R-:W-:Y:S01]  /*51d0*/  USHF.L.U32 UR42, UR42, 0x6, URZ ;  /* 0x000000062a2a7899 */ /* 0x000fe200080006ff */
[----:B------:R-:W-:Y:S01]  /*51e0*/  @!P1 SEL R3, R44, R0, !P2 ;  /* 0x000000002c039207 */ /* 0x000fe20005000000 */
[----:B------:R-:W-:Y:S01]  /*51f0*/  USHF.L.U32 UR41, UR41, 0x8, URZ ;  /* 0x0000000829297899 */ /* 0x000fe200080006ff */
[----:B------:R-:W-:Y:S03]  /*5200*/  @P4 SHF.R.U32.HI R95, RZ, 0x10, R17 ;  /* 0x00000010ff5f4819 */ /* 0x000fe60000011611 */
[----:B------:R-:W-:Y:S02]  /*5210*/  @!P1 IMAD.IADD R0, R2, 0x1, -R3 ;  /* 0x0000000102009824 */ /* 0x000fe400078e0a03 */
[----:B------:R-:W-:Y:S02]  /*5220*/  @!P1 IMAD.IADD R2, R3, 0x1, -R2 ;  /* 0x0000000103029824 */ /* 0x000fe400078e0a02 */
[----:B------:R-:W-:Y:S02]  /*5230*/  @!P1 IMAD R44, R0, R7, R44 ;  /* 0x00000007002c9224 */ /* 0x000fe400078e022c */
[----:B------:R-:W-:Y:S01]  /*5240*/  @!P1 IMAD R43, R2, R8, R43 ;  /* 0x00000008022b9224 */ /* 0x000fe200078e022b */
[----:B------:R-:W-:Y:S06]  /*5250*/  @!P0 BRA `(.L_x_86) ;  /* 0x00000000007c8947 */ /* 0x000fec0003800000 */
[----:B------:R-:W1:Y:S01]  /*5260*/  LDCU.64 UR8, c[0x4][0x80] ;  /* 0x01001000ff0877ac */ /* 0x000e620008000a00 */
[----:B------:R-:W-:Y:S01]  /*5270*/  MOV R2, 0x0 ;  /* 0x0000000000027802 */ /* 0x000fe20000000f00 */
[----:B------:R-:W-:Y:S02]  /*5280*/  HFMA2 R12, -RZ, RZ, 0, 5.9604644775390625e-08 ;  /* 0x00000001ff0c7431 */ /* 0x000fe400000001ff */
[----:B------:R-:W-:Y:S01]  /*5290*/  IMAD.MOV.U32 R8, RZ, RZ, 0x70 ;  /* 0x00000070ff087424 */ /* 0x000fe200078e00ff */
[----:B------:R2:W3:Y:S01]  /*52a0*/  LDC.64 R14, c[0x4][R2] ;  /* 0x01000000020e7b82 */ /* 0x0004e20000000a00 */
[----:B------:R-:W4:Y:S01]  /*52b0*/  LDCU.64 UR6, c[0x4][0x88] ;  /* 0x01001100ff0677ac */ /* 0x000f220008000a00 */
[----:B------:R-:W-:Y:S01]  /*52c0*/  IMAD.MOV.U32 R13, RZ, RZ, RZ ;  /* 0x000000ffff0d7224 */ /* 0x000fe200078e00ff */
[----:B------:R-:W2:Y:S01]  /*52d0*/  LDCU.64 UR4, c[0x4][0x8] ;  /* 0x01000100ff0477ac */ /* 0x000ea20008000a00 */
[----:B-1----:R-:W-:Y:S01]  /*52e0*/  MOV R5, UR9 ;  /* 0x0000000900057c02 */ /* 0x002fe20008000f00 */
[----:B------:R-:W-:Y:S01]  /*52f0*/  IMAD.U32 R4, RZ, RZ, UR8 ;  /* 0x00000008ff047e24 */ /* 0x000fe2000f8e00ff */
[----:B----4-:R-:W-:Y:S01]  /*5300*/  MOV R7, UR7 ;  /* 0x0000000700077c02 */ /* 0x010fe20008000f00 */
[----:B------:R-:W-:Y:S01]  /*5310*/  IMAD.U32 R6, RZ, RZ, UR6 ;  /* 0x00000006ff067e24 */ /* 0x000fe2000f8e00ff */
[----:B--2---:R-:W-:Y:S01]  /*5320*/  MOV R11, UR5 ;  /* 0x00000005000b7c02 */ /* 0x004fe20008000f00 */
[----:B------:R-:W-:Y:S02]  /*5330*/  IMAD.U32 R10, RZ, RZ, UR4 ;  /* 0x00000004ff0a7e24 */ /* 0x000fe4000f8e00ff */
[----:B------:R-:W-:Y:S07]  /*5340*/  LEPC R20, `(.L_x_87) ;  /* 0x000000001014794e */ /* 0x000fee0000000000 */
[----:B---3-5:R-:W-:Y:S05]  /*5350*/  CALL.ABS.NOINC R14 ;  /* 0x000000000e007343 */ /* 0x028fea0003c00000 */
.L_x_87:
[----:B------:R-:W1:Y:S01]  /*5360*/  LDCU.64 UR8, c[0x4][0x80] ;  /* 0x01001000ff0877ac */ /* 0x000e620008000a00 */
[----:B------:R-:W2:Y:S01]  /*5370*/  LDC.64 R2, c[0x4][R2] ;  /* 0x0100000002027b82 */ /* 0x000ea20000000a00 */
[----:B------:R-:W-:Y:S02]  /*5380*/  HFMA2 R12, -RZ, RZ, 0, 5.9604644775390625e-08 ;  /* 0x00000001ff0c7431 */ /* 0x000fe400000001ff */
[----:B------:R-:W-:Y:S02]  /*5390*/  IMAD.MOV.U32 R8, RZ, RZ, 0x70 ;  /* 0x00000070ff087424 */ /* 0x000fe400078e00ff */
[----:B------:R-:W-:Y:S01]  /*53a0*/  IMAD.MOV.U32 R13, RZ, RZ, RZ ;  /* 0x000000ffff0d7224 */ /* 0x000fe200078e00ff */
[----:B------:R-:W3:Y:S01]  /*53b0*/  LDCU.64 UR6, c[0x4][0x88] ;  /* 0x01001100ff0677ac */ /* 0x000ee20008000a00 */
[----:B------:R-:W4:Y:S01]  /*53c0*/  LDCU.64 UR4, c[0x4][0x8] ;  /* 0x01000100ff0477ac */ /* 0x000f220008000a00 */
[----:B-1----:R-:W-:Y:S02]  /*53d0*/  MOV R4, UR8 ;  /* 0x0000000800047c02 */ /* 0x002fe40008000f00 */
[----:B------:R-:W-:Y:S02]  /*53e0*/  MOV R5, UR9 ;  /* 0x0000000900057c02 */ /* 0x000fe40008000f00 */
[----:B---3--:R-:W-:Y:S01]  /*53f0*/  MOV R7, UR7 ;  /* 0x0000000700077c02 */ /* 0x008fe20008000f00 */
[----:B------:R-:W-:Y:S01]  /*5400*/  IMAD.U32 R6, RZ, RZ, UR6 ;  /* 0x00000006ff067e24 */ /* 0x000fe2000f8e00ff */
[----:B----4-:R-:W-:Y:S01]  /*5410*/  MOV R11, UR5 ;  /* 0x00000005000b7c02 */ /* 0x010fe20008000f00 */
[----:B------:R-:W-:Y:S02]  /*5420*/  IMAD.U32 R10, RZ, RZ, UR4 ;  /* 0x00000004ff0a7e24 */ /* 0x000fe4000f8e00ff */
[----:B------:R-:W-:Y:S07]  /*5430*/  LEPC R20, `(.L_x_86) ;  /* 0x000000001014794e */ /* 0x000fee0000000000 */
[----:B--2---:R-:W-:Y:S05]  /*5440*/  CALL.ABS.NOINC R2 ;  /* 0x0000000002007343 */ /* 0x004fea0003c00000 */
.L_x_86:
[----:B------:R-:W-:Y:S05]  /*5450*/  BSYNC.RECONVERGENT B6 ;  /* 0x0000000000067941 */ /* 0x000fea0003800200 */
.L_x_85:
[----:B------:R-:W-:Y:S01]  /*5460*/  ISETP.NE.U32.AND P4, PT, R82, RZ, PT ;  /* 0x000000ff5200720c */ /* 0x000fe20003f85070 */
[----:B------:R-:W-:Y:S01]  /*5470*/  UISETP.NE.AND UP2, UPT, UR50, URZ, UPT ;  /* 0x000000ff3200728c */ /* 0x000fe2000bf45270 */
[----:B------:R-:W-:Y:S01]  /*5480*/  ISETP.NE.U32.AND P2, PT, RZ, UR38, PT ;  /* 0x00000026ff007c0c */ /* 0x000fe2000bf45070 */
[----:B------:R-:W-:Y:S01]  /*5490*/  UISETP.NE.U32.AND UP1, UPT, UR44, URZ, UPT ;  /* 0x000000ff2c00728c */ /* 0x000fe2000bf25070 */
[----:B------:R-:W-:Y:S01]  /*54a0*/  ISETP.NE.AND.EX P4, PT, R83, RZ, PT, P4 ;  /* 0x000000ff5300720c */ /* 0x000fe20003f85340 */
[----:B------:R-:W-:Y:S01]  /*54b0*/  UPLOP3.LUT UP0, UPT, UPT, UPT, UPT, 0x40, 0x4 ;  /* 0x000000000004789c */ /* 0x000fe20003f0e870 */
[----:B------:R-:W-:Y:S01]  /*54c0*/  ISETP.NE.AND.EX P2, PT, RZ, UR39, PT, P2 ;  /* 0x00000027ff007c0c */ /* 0x000fe2000bf45320 */
[----:B------:R-:W-:Y:S01]  /*54d0*/  UISETP.NE.AND.EX UP1, UPT, UR45, URZ, UPT, UP1 ;  /* 0x000000ff2d00728c */ /* 0x000fe2000bf25310 */
[----:B------:R-:W-:Y:S04]  /*54e0*/  PLOP3.LUT P1, PT, PT, PT, UP2, 0x80, 0x8 ;  /* 0x000000000008781c */ /* 0x000fe80003f2f028 */
[----:B------:R-:W-:Y:S06]  /*54f0*/  @UP2 UPLOP3.LUT UP0, UPT, UPT, UPT, UP1, 0x80, 0x8 ;  /* 0x000000000008289c */ /* 0x000fec0003f0f010 */
[----:B------:R-:W-:Y:S01]  /*5500*/  PLOP3.LUT P0, PT, PT, PT, UP0, 0x80, 0x8 ;  /* 0x000000000008781c */ /* 0x000fe20003f0f008 */
[----:B------:R-:W-:Y:S01]  /*5510*/  @!UPT UIADD3 URZ, UPT, UPT, URZ, URZ, URZ ;  /* 0x000000fffffff290 */ /* 0x000fe2000fffe0ff */
[----:B------:R-:W-:Y:S11]  /*5520*/  BRA.U !UP1, `(.L_x_88) ;  /* 0x0000000109387547 */ /* 0x000ff6000b800000 */
[----:B------:R-:W-:Y:S01]  /*5530*/  UISETP.NE.U32.AND UP0, UPT, UR38, URZ, UPT ;  /* 0x000000ff2600728c */ /* 0x000fe2000bf05070 */
[----:B------:R-:W-:Y:S02]  /*5540*/  HFMA2 R0, -RZ, RZ, 0, 5.9604644775390625e-08 ;  /* 0x00000001ff007431 */ /* 0x000fe400000001ff */
[----:B------:R-:W-:Y:S01]  /*5550*/  IMAD.MOV.U32 R88, RZ, RZ, 0x1 ;  /* 0x00000001ff587424 */ /* 0x000fe200078e00ff */
[----:B------:R-:W-:Y:S06]  /*5560*/  UISETP.NE.AND.EX UP0, UPT, UR39, URZ, UPT, UP0 ;  /* 0x000000ff2700728c */ /* 0x000fec000bf05300 */
[----:B------:R-:W-:Y:S05]  /*5570*/  PLOP3.LUT P3, PT, PT, PT, UP0, 0x80, 0x8 ;  /* 0x000000000008781c */ /* 0x000fea0003f6f008 */
[----:B------:R-:W1:Y:S01]  /*5580*/  @UP0 LDCU.64 UR6, c[0x0][0x888] ;  /* 0x00011100ff0607ac */ /* 0x000e620008000a00 */
[----:B------:R-:W-:Y:S07]  /*5590*/  @UP0 UIMAD UR4, UR36, UR44, URZ ;  /* 0x0000002c240402a4 */ /* 0x000fee000f8e02ff */
[----:B------:R-:W-:Y:S01]  /*55a0*/  @!P3 PRMT R88, R0, 0x7610, R88 ;  /* 0x000076100058b816 */ /* 0x000fe20000000058 */
[----:B-1----:R-:W-:Y:S03]  /*55b0*/  @UP0 UIMAD.WIDE UR6, UR4, 0x4, UR6 ;  /* 0x00000004040608a5 */ /* 0x002fe6000f8e0206 */
[----:B------:R-:W1:Y:S03]  /*55c0*/  @!UP0 LDCU UR4, c[0x0][0x880] ;  /* 0x00011000ff0487ac */ /* 0x000e660008000800 */
[----:B------:R-:W-:Y:S01]  /*55d0*/  IMAD.U32 R2, RZ, RZ, UR6 ;  /* 0x00000006ff027e24 */ /* 0x000fe2000f8e00ff */
[----:B------:R-:W-:Y:S05]  /*55e0*/  MOV R3, UR7 ;  /* 0x0000000700037c02 */ /* 0x000fea0008000f00 */
[----:B-----5:R2:W5:Y:S02]  /*55f0*/  @P3 LDG.E R49, desc[UR46][R2.64] ;  /* 0x0000002e02313981 */ /* 0x020564000c1e1900 */
[----:B-12---:R-:W-:Y:S02]  /*5600*/  @!P3 IMAD.U32 R49, RZ, RZ, UR4 ;  /* 0x00000004ff31be24 */ /* 0x006fe4000f8e00ff */
.L_x_88:
[----:B------:R-:W-:Y:S05]  /*5610*/  @!P4 BRA `(.L_x_89) ;  /* 0x000000000020c947 */ /* 0x000fea0003800000 */
[----:B------:R-:W-:Y:S04]  /*5620*/  ISETP.NE.U32.AND P3, PT, R80, RZ, PT ;  /* 0x000000ff5000720c */ /* 0x000fe80003f65070 */
[----:B------:R-:W-:Y:S11]  /*5630*/  ISETP.NE.AND.EX P3, PT, R81, RZ, PT, P3 ;  /* 0x000000ff5100720c */ /* 0x000ff60003f65330 */
[----:B------:R-:W-:Y:S02]  /*5640*/  @!UPT UIADD3 URZ, UPT, UPT, URZ, URZ, URZ ;  /* 0x000000fffffff290 */ /* 0x000fe4000fffe0ff */
[----:B------:R-:W1:Y:S01]  /*5650*/  @P3 LDC.64 R2, c[0x0][0x8a8] ;  /* 0x00022a00ff023b82 */ /* 0x000e620000000a00 */
[----:B------:R-:W-:Y:S04]  /*5660*/  @P3 IMAD R0, R82, UR36, RZ ;  /* 0x0000002452003c24 */ /* 0x000fe8000f8e02ff */
[----:B-1----:R-:W-:Y:S05]  /*5670*/  @P3 IMAD.WIDE R2, R0, 0x4, R2 ;  /* 0x0000000400023825 */ /* 0x002fea00078e0202 */
[----:B-----5:R1:W5:Y:S02]  /*5680*/  @P3 LDG.E R47, desc[UR46][R2.64] ;  /* 0x0000002e022f3981 */ /* 0x020364000c1e1900 */
[----:B-1----:R-:W2:Y:S02]  /*5690*/  @!P3 LDC R47, c[0x0][0x8a0] ;  /* 0x00022800ff2fbb82 */ /* 0x002ea40000000800 */
.L_x_89:
[----:B-----5:R-:W-:Y:S01]  /*56a0*/  FSETP.NEU.AND P3, PT, R49, RZ, PT ;  /* 0x000000ff3100720b */ /* 0x020fe20003f6d000 */
[----:B------:R-:W-:Y:S01]  /*56b0*/  IMAD.SHL.U32 R66, R92, 0x2, RZ ;  /* 0x000000025c427824 */ /* 0x000fe200078e00ff */
[----:B------:R-:W-:Y:S01]  /*56c0*/  SEL R4, RZ, 0xffffffff, P2 ;  /* 0xffffffffff047807 */ /* 0x000fe20001000000 */
[----:B------:R-:W-:Y:S01]  /*56d0*/  BSSY B1, `(.L_x_90) ;  /* 0x0000043000017945 */ /* 0x000fe20003800000 */
[----:B------:R-:W-:Y:S01]  /*56e0*/  @P1 LOP3.LUT P2, RZ, R88, 0xff, RZ, 0xc0, !PT ;  /* 0x000000ff58ff1812 */ /* 0x000fe2000784c0ff */
[----:B------:R-:W-:Y:S01]  /*56f0*/  VIADD R107, R66, UR48 ;  /* 0x00000030426b7c36 */ /* 0x000fe20008000000 */
[----:B------:R-:W-:Y:S01]  /*5700*/  @P1 SEL R0, RZ, 0xffffffff, P3 ;  /* 0xffffffffff001807 */ /* 0x000fe20001800000 */
[----:B------:R-:W-:Y:S01]  /*5710*/  IMAD.MOV.U32 R67, RZ, RZ, 0x1 ;  /* 0x00000001ff437424 */ /* 0x000fe200078e00ff */
[----:B------:R-:W-:Y:S01]  /*5720*/  LOP3.LUT R98, R98, 0x1, RZ, 0x3c, !PT ;  /* 0x0000000162627812 */ /* 0x000fe200078e3cff */
[----:B------:R-:W-:Y:S01]  /*5730*/  IMAD.MOV.U32 R65, RZ, RZ, RZ ;  /* 0x000000ffff417224 */ /* 0x000fe200078e00ff */
[----:B------:R-:W-:Y:S02]  /*5740*/  @P0 SEL R0, R4, R0, !P2 ;  /* 0x0000000004000207 */ /* 0x000fe40005000000 */
[----:B------:R-:W-:Y:S02]  /*5750*/  CS2R R78, SRZ ;  /* 0x00000000004e7805 */ /* 0x000fe4000001ff00 */
[----:B------:R-:W-:Y:S02]  /*5760*/  LEA R64, R45, UR48, 0x3 ;  /* 0x000000302d407c11 */ /* 0x000fe4000f8e18ff */
[----:B------:R-:W-:Y:S02]  /*5770*/  CS2R R76, SRZ ;  /* 0x00000000004c7805 */ /* 0x000fe4000001ff00 */
[----:B------:R-:W-:Y:S02]  /*5780*/  @P1 LOP3.LUT R0, R0, 0x1, RZ, 0xc0, !PT ;  /* 0x0000000100001812 */ /* 0x000fe400078ec0ff */
[----:B------:R-:W-:Y:S02]  /*5790*/  CS2R R70, SRZ ;  /* 0x0000000000467805 */ /* 0x000fe4000001ff00 */
[----:B------:R-:W-:Y:S02]  /*57a0*/  SHF.L.U32 R2, R97, 0x1f, RZ ;  /* 0x0000001f61027819 */ /* 0x000fe400000006ff */
[----:B------:R-:W-:Y:S02]  /*57b0*/  CS2R R68, SRZ ;  /* 0x0000000000447805 */ /* 0x000fe4000001ff00 */
[----:B------:R-:W-:Y:S02]  /*57c0*/  ISETP.NE.U32.OR P6, PT, R0, 0x1, !P1 ;  /* 0x000000010000780c */ /* 0x000fe40004fc5470 */
[----:B------:R-:W-:Y:S02]  /*57d0*/  CS2R R62, SRZ ;  /* 0x00000000003e7805 */ /* 0x000fe4000001ff00 */
[----:B------:R-:W-:Y:S02]  /*57e0*/  PLOP3.LUT P2, PT, PT, PT, UP1, 0x80, 0x8 ;  /* 0x000000000008781c */ /* 0x000fe40003f4f018 */
[----:B------:R-:W-:Y:S02]  /*57f0*/  CS2R R60, SRZ ;  /* 0x00000000003c7805 */ /* 0x000fe4000001ff00 */
[----:B------:R-:W-:Y:S02]  /*5800*/  LEA.HI R48, R45, R45, RZ, 0x1 ;  /* 0x0000002d2d307211 */ /* 0x000fe400078f08ff */
[----:B------:R-:W-:Y:S02]  /*5810*/  CS2R R58, SRZ ;  /* 0x00000000003a7805 */ /* 0x000fe4000001ff00 */
[----:B------:R-:W-:Y:S02]  /*5820*/  LOP3.LUT P4, R103, R88, 0xff, RZ, 0xc0, !PT ;  /* 0x000000ff58677812 */ /* 0x000fe4000788c0ff */
[----:B------:R-:W-:Y:S02]  /*5830*/  CS2R R56, SRZ ;  /* 0x0000000000387805 */ /* 0x000fe4000001ff00 */
[----:B------:R-:W-:Y:S01]  /*5840*/  SEL R3, RZ, 0xffffffff, P3 ;  /* 0xffffffffff037807 */ /* 0x000fe20001800000 */
[----:B------:R-:W-:Y:S01]  /*5850*/  VIADD R108, R107, 0x400 ;  /* 0x000004006b6c7836 */ /* 0x000fe20000000000 */
[----:B------:R-:W-:Y:S01]  /*5860*/  P2R R105, PR, RZ, 0x40 ;  /* 0x00000040ff697803 */ /* 0x000fe20000000000 */
[----:B------:R-:W-:Y:S01]  /*5870*/  IMAD.IADD R106, R99, 0x1, R107 ;  /* 0x00000001636a7824 */ /* 0x000fe200078e026b */
[----:B------:R-:W-:Y:S02]  /*5880*/  @P6 SHF.L.U32 R0, R98, 0x1f, RZ ;  /* 0x0000001f62006819 */ /* 0x000fe400000006ff */
[----:B------:R-:W-:Y:S02]  /*5890*/  @P2 SEL R3, R4, R3, !P4 ;  /* 0x0000000304032207 */ /* 0x000fe40006000000 */
[----:B------:R1:W3:Y:S02]  /*58a0*/  @P6 SYNCS.PHASECHK.TRANS64.TRYWAIT P1, [UR48+0x40], R0 ;  /* 0x00004000ff0065a7 */ /* 0x0002e40008021130 */
[----:B------:R-:W-:Y:S04]  /*58b0*/  LOP3.LUT R3, R3, 0x1, RZ, 0xc0, !PT ;  /* 0x0000000103037812 */ /* 0x000fe800078ec0ff */
[----:B------:R-:W-:Y:S04]  /*58c0*/  ISETP.NE.U32.AND P5, PT, R3, 0x1, PT ;  /* 0x000000010300780c */ /* 0x000fe80003fa5070 */
[----:B------:R-:W-:Y:S01]  /*58d0*/  P2R R72, PR, RZ, 0x20 ;  /* 0x00000020ff487803 */ /* 0x000fe20000000000 */
[----:B------:R4:W2:Y:S01]  /*58e0*/  SYNCS.PHASECHK.TRANS64.TRYWAIT P0, [R64+URZ+0xb0], R2 ;  /* 0x0000b002400075a7 */ /* 0x0008a200080011ff */
[C---:B-1----:R-:W-:Y:S01]  /*58f0*/  IMAD.SHL.U32 R0, R48.reuse, 0x80, RZ ;  /* 0x0000008030007824 */ /* 0x042fe200078e00ff */
[----:B------:R-:W-:Y:S04]  /*5900*/  LOP3.LUT R48, R48, 0xffe, RZ, 0xc0, !PT ;  /* 0x00000ffe30307812 */ /* 0x000fe800078ec0ff */
[----:B------:R-:W-:Y:S01]  /*5910*/  LOP3.LUT R0, R0, 0xffffff00, RZ, 0xc0, !PT ;  /* 0xffffff0000007812 */ /* 0x000fe200078ec0ff */
[----:B------:R-:W-:Y:S04]  /*5920*/  IMAD.IADD R48, R45, 0x1, -R48 ;  /* 0x000000012d307824 */ /* 0x000fe800078e0a30 */
[----:B------:R-:W-:Y:S04]  /*5930*/  IMAD.IADD R0, R46, 0x1, R0 ;  /* 0x000000012e007824 */ /* 0x000fe800078e0200 */
[----:B------:R-:W-:Y:S01]  /*5940*/  IMAD R48, R48, 0x100000, R0 ;  /* 0x0010000030307824 */ /* 0x000fe200078e0200 */
[----:B---3--:R-:W-:Y:S01]  /*5950*/  @P6 SEL R67, RZ, 0x1, !P1 ;  /* 0x00000001ff436807 */ /* 0x008fe20004800000 */
[----:B----4-:R-:W-:Y:S06]  /*5960*/  @!P6 BRA `(.L_x_91) ;  /* 0x000000000064e947 */ /* 0x010fec0003800000 */
[----:B------:R-:W-:Y:S01]  /*5970*/  @P5 IMAD R5, R100, 0x2, R108 ;  /* 0x0000000264055824 */ /* 0x000fe200078e026c */
[----:B------:R-:W-:Y:S01]  /*5980*/  ISETP.NE.AND P1, PT, R67, RZ, PT ;  /* 0x000000ff4300720c */ /* 0x000fe20003f25270 */
[----:B------:R-:W-:Y:S01]  /*5990*/  IMAD.MOV.U32 R78, RZ, RZ, RZ ;  /* 0x000000ffff4e7224 */ /* 0x000fe200078e00ff */
[----:B------:R-:W-:Y:S01]  /*59a0*/  BSSY B0, `(.L_x_92) ;  /* 0x000000d000007945 */ /* 0x000fe20003800000 */
[----:B------:R-:W-:Y:S01]  /*59b0*/  @P5 IMAD.IADD R4, R99, 0x1, R5 ;  /* 0x0000000163045824 */ /* 0x000fe200078e0205 */
[----:B------:R-:W-:Y:S02]  /*59c0*/  CS2R R70, SRZ ;  /* 0x0000000000467805 */ /* 0x000fe4000001ff00 */
[----:B------:R-:W-:Y:S02]  /*59d0*/  CS2R R68, SRZ ;  /* 0x0000000000447805 */ /* 0x000fe4000001ff00 */
[----:B------:R-:W-:Y:S02]  /*59e0*/  CS2R R76, SRZ ;  /* 0x00000000004c7805 */ /* 0x000fe4000001ff00 */
[----:B------:R-:W-:Y:S02]  /*59f0*/  CS2R R58, SRZ ;  /* 0x00000000003a7805 */ /* 0x000fe4000001ff00 */
[----:B------:R-:W-:Y:S02]  /*5a00*/  CS2R R56, SRZ ;  /* 0x0000000000387805 */ /* 0x000fe4000001ff00 */
[----:B------:R-:W-:Y:S02]  /*5a10*/  CS2R R62, SRZ ;  /* 0x00000000003e7805 */ /* 0x000fe4000001ff00 */
[----:B------:R-:W-:Y:S01]  /*5a20*/  CS2R R60, SRZ ;  /* 0x00000000003c7805 */ /* 0x000fe2000001ff00 */
[----:B------:R-:W-:Y:S06]  /*5a30*/  @P1 BRA `(.L_x_93) ;  /* 0x00000000000c1947 */ /* 0x000fec0003800000 */
[----:B------:R-:W-:Y:S04]  /*5a40*/  SHF.L.U32 R3, R98, 0x1f, RZ ;  /* 0x0000001f62037819 */ /* 0x000fe800000006ff */
[----:B------:R-:W1:Y:S02]  /*5a50*/  SYNCS.PHASECHK.TRANS64.TRYWAIT P1, [UR48+0x40], R3 ;  /* 0x00004003ff0075a7 */ /* 0x000e640008021130 */
[----:B-1----:R-:W-:Y:S05]  /*5a60*/  @!P1 BRA `(.L_x_94) ;  /* 0x0000003c00809947 */ /* 0x002fea0003800000 */
.L_x_93:
[----:B------:R-:W-:Y:S05]  /*5a70*/  BSYNC B0 ;  /* 0x0000000000007941 */ /* 0x000fea0003800000 */
.L_x_92:
[----:B------:R-:W-:Y:S01]  /*5a80*/  ISETP.NE.AND P1, PT, R72, RZ, PT ;  /* 0x000000ff4800720c */ /* 0x000fe20003f25270 */
[----:B------:R-:W-:Y:S11]  /*5a90*/  HFMA2 R65, -RZ, RZ, 0, 5.9604644775390625e-08 ;  /* 0x00000001ff417431 */ /* 0x000ff600000001ff */
[----:B------:R-:W-:Y:S01]  /*5aa0*/  @!UPT UIADD3 URZ, UPT, UPT, URZ, URZ, URZ ;  /* 0x000000fffffff290 */ /* 0x000fe2000fffe0ff */
[----:B------:R-:W-:Y:S05]  /*5ab0*/  @P1 WARPSYNC.ALL ;  /* 0x0000000000001948 */ /* 0x000fea0003800000 */
[----:B------:R3:W4:Y:S04]  /*5ac0*/  @P1 LDSM.16.M88.4 R68, [R5] ;  /* 0x000000000544183b */ /* 0x0007280000000200 */
[----:B------:R3:W1:Y:S04]  /*5ad0*/  @P1 LDSM.16.M88.4 R76, [R4] ;  /* 0x00000000044c183b */ /* 0x0006680000000200 */
[----:B------:R3:W1:Y:S04]  /*5ae0*/  @P1 LDSM.16.M88.4 R56, [R66+UR48+0x400] ;  /* 0x000400304238183b */ /* 0x0006680008000200 */
[----:B------:R3:W1:Y:S02]  /*5af0*/  @P1 LDSM.16.M88.4 R60, [R106+0x400] ;  /* 0x000400006a3c183b */ /* 0x0006640000000200 */
.L_x_91:
[----:B------:R-:W-:Y:S05]  /*5b00*/  BSYNC B1 ;  /* 0x0000000000017941 */ /* 0x000fea0003800000 */
.L_x_90:
[----:B-1----:R-:W-:Y:S04]  /*5b10*/  SHF.R.U32.HI R0, RZ, 0x15, R48 ;  /* 0x00000015ff007819 */ /* 0x002fe80000011630 */
[----:B------:R-:W-:Y:S01]  /*5b20*/  LOP3.LUT P1, RZ, R0, 0x3, R93, 0x48, !PT ;  /* 0x0000000300ff7812 */ /* 0x000fe2000782485d */
[----:B------:R-:W-:Y:S01]  /*5b30*/  @!UPT UIADD3 URZ, UPT, UPT, URZ, URZ, URZ ;  /* 0x000000fffffff290 */ /* 0x000fe2000fffe0ff */
[----:B--2---:R-:W-:Y:S11]  /*5b40*/  @P0 BRA `(.L_x_95) ;  /* 0x0000000000080947 */ /* 0x004ff60003800000 */
[----:B------:R-:W1:Y:S02]  /*5b50*/  SYNCS.PHASECHK.TRANS64.TRYWAIT P0, [R64+URZ+0xb0], R2 ;  /* 0x0000b002400075a7 */ /* 0x000e6400080011ff */
[----:B-1----:R-:W-:Y:S05]  /*5b60*/  @!P0 BRA `(.L_x_96) ;  /* 0x0000003c00588947 */ /* 0x002fea0003800000 */
.L_x_95:
[----:B------:R-:W-:Y:S05]  /*5b70*/  @!P1 BRA `(.L_x_97) ;  /* 0x0000000000409947 */ /* 0x000fea0003800000 */
[----:B------:R-:W3:Y:S01]  /*5b80*/  LDCU.64 UR8, c[0x4][0x70] ;  /* 0x01000e00ff0877ac */ /* 0x000ee20008000a00 */
[----:B------:R-:W-:Y:S01]  /*5b90*/  MOV R3, 0x0 ;  /* 0x0000000000037802 */ /* 0x000fe20000000f00 */
[----:B------:R-:W-:Y:S02]  /*5ba0*/  HFMA2 R12, -RZ, RZ, 0, 5.9604644775390625e-08 ;  /* 0x00000001ff0c7431 */ /* 0x000fe400000001ff */
[----:B------:R-:W-:Y:S02]  /*5bb0*/  IMAD.MOV.U32 R8, RZ, RZ, 0x192 ;  /* 0x00000192ff087424 */ /* 0x000fe400078e00ff */
[----:B------:R-:W-:Y:S01]  /*5bc0*/  IMAD.MOV.U32 R13, RZ, RZ, RZ ;  /* 0x000000ffff0d7224 */ /* 0x000fe200078e00ff */
[----:B------:R-:W2:Y:S01]  /*5bd0*/  LDCU.64 UR6, c[0x4][0x78] ;  /* 0x01000f00ff0677ac */ /* 0x000ea20008000a00 */
[----:B-1----:R-:W1:Y:S01]  /*5be0*/  LDC.64 R2, c[0x4][R3] ;  /* 0x0100000003027b82 */ /* 0x002e620000000a00 */
[----:B------:R-:W5:Y:S01]  /*5bf0*/  LDCU.64 UR4, c[0x4][0x10] ;  /* 0x01000200ff0477ac */ /* 0x000f620008000a00 */
[----:B---3--:R-:W-:Y:S01]  /*5c00*/  MOV R5, UR9 ;  /* 0x0000000900057c02 */ /* 0x008fe20008000f00 */
[----:B------:R-:W-:Y:S01]  /*5c10*/  IMAD.U32 R4, RZ, RZ, UR8 ;  /* 0x00000008ff047e24 */ /* 0x000fe2000f8e00ff */
[----:B--2---:R-:W-:Y:S01]  /*5c20*/  MOV R7, UR7 ;  /* 0x0000000700077c02 */ /* 0x004fe20008000f00 */
[----:B------:R-:W-:Y:S01]  /*5c30*/  IMAD.U32 R6, RZ, RZ, UR6 ;  /* 0x00000006ff067e24 */ /* 0x000fe2000f8e00ff */
[----:B-----5:R-:W-:Y:S01]  /*5c40*/  MOV R11, UR5 ;  /* 0x00000005000b7c02 */ /* 0x020fe20008000f00 */
[----:B------:R-:W-:Y:S02]  /*5c50*/  IMAD.U32 R10, RZ, RZ, UR4 ;  /* 0x00000004ff0a7e24 */ /* 0x000fe4000f8e00ff */
[----:B------:R-:W-:Y:S07]  /*5c60*/  LEPC R20, `(.L_x_97) ;  /* 0x000000001014794e */ /* 0x000fee0000000000 */
[----:B-1--4-:R-:W-:Y:S05]  /*5c70*/  CALL.ABS.NOINC R2 ;  /* 0x0000000002007343 */ /* 0x012fea0003c00000 */
.L_x_97:
[----:B------:R-:W-:Y:S05]  /*5c80*/  WARPSYNC.ALL ;  /* 0x0000000000007948 */ /* 0x000fea0003800000 */
[----:B------:R-:W-:Y:S01]  /*5c90*/  R2UR UR4, R48 ;  /* 0x00000000300472ca */ /* 0x000fe200000e0000 */
[--C-:B------:R-:W-:Y:S01]  /*5ca0*/  HADD2.F32 R50, -RZ, R56.reuse.H0_H0 ;  /* 0x20000038ff327230 */ /* 0x100fe20000004100 */
[----:B------:R-:W-:Y:S01]  /*5cb0*/  SHF.L.U32 R73, R100, 0x1, RZ ;  /* 0x0000000164497819 */ /* 0x000fe200000006ff */
[----:B------:R-:W-:Y:S01]  /*5cc0*/  HADD2.F32 R51, -RZ, R56.H1_H1 ;  /* 0x30000038ff337230 */ /* 0x000fe20000004100 */
[----:B------:R-:W-:Y:S01]  /*5cd0*/  ISETP.NE.AND P0, PT, R101, RZ, PT ;  /* 0x000000ff6500720c */ /* 0x000fe20003f05270 */
[--C-:B------:R-:W-:Y:S01]  /*5ce0*/  HADD2.F32 R52, -RZ, R57.reuse.H0_H0 ;  /* 0x20000039ff347230 */ /* 0x100fe20000004100 */
[----:B------:R-:W-:Y:S01]  /*5cf0*/  IADD3 R108, PT, PT, R108, R73, RZ ;  /* 0x000000496c6c7210 */ /* 0x000fe20007ffe0ff */
[----:B------:R-:W-:Y:S03]  /*5d00*/  BSSY.RECONVERGENT B0, `(.L_x_98) ;  /* 0x0000086000007945 */ /* 0x000fe60003800200 */
[----:B------:R-:W-:Y:S03]  /*5d10*/  IADD3 R109, PT, PT, R99, R108, RZ ;  /* 0x0000006c636d7210 */ /* 0x000fe60007ffe0ff */
[----:B---3--:R-:W2:Y:S02]  /*5d20*/  LDTM.16dp256bit.x8 R4, tmem[UR4] ;  /* 0x00000004000479ee */ /* 0x008ea400081a0000 */
[C---:B--2---:R-:W-:Y:S01]  /*5d30*/  FMUL R0, R47.reuse, R4 ;  /* 0x000000042f007220 */ /* 0x044fe20000400000 */
[C---:B-1----:R-:W-:Y:S01]  /*5d40*/  FMUL R2, R47.reuse, R5 ;  /* 0x000000052f027220 */ /* 0x042fe20000400000 */
[C---:B------:R-:W-:Y:S01]  /*5d50*/  FMUL R4, R47.reuse, R8 ;  /* 0x000000082f047220 */ /* 0x040fe20000400000 */
[----:B------:R-:W-:Y:S01]  /*5d60*/  FMUL R3, R47, R6 ;  /* 0x000000062f037220 */ /* 0x000fe20000400000 */
[C---:B------:R-:W-:Y:S01]  /*5d70*/  FFMA R0, R49.reuse, R50, R0 ;  /* 0x0000003231007223 */ /* 0x040fe20000000000 */
[----:B------:R-:W-:Y:S01]  /*5d80*/  FFMA R2, R49, R51, R2 ;  /* 0x0000003331027223 */ /* 0x000fe20000000002 */
[C---:B------:R-:W-:Y:S01]  /*5d90*/  FMUL R5, R47.reuse, R9 ;  /* 0x000000092f057220 */ /* 0x040fe20000400000 */
        /* <DEDUP_REMOVED lines=16> */
[----:B------:R-:W-:Y:S02]  /*5ea0*/  HADD2.F32 R32, -RZ, R57.H1_H1 ;  /* 0x30000039ff207230 */ /* 0x000fe40000004100 */
[C---:B------:R-:W-:Y:S01]  /*5eb0*/  FMUL R26, R47.reuse, R30 ;  /* 0x0000001e2f1a7220 */ /* 0x040fe20000400000 */
[----:B------:R-:W-:Y:S01]  /*5ec0*/  FMUL R29, R47, R33 ;  /* 0x000000212f1d7220 */ /* 0x000fe20000400000 */
[--C-:B------:R-:W-:Y:S02]  /*5ed0*/  HADD2.F32 R33, -RZ, R58.reuse.H0_H0 ;  /* 0x2000003aff217230 */ /* 0x100fe40000004100 */
[----:B------:R-:W-:Y:S01]  /*5ee0*/  FFMA R3, R49, R52, R3 ;  /* 0x0000003431037223 */ /* 0x000fe20000000003 */
[C---:B------:R-:W-:Y:S01]  /*5ef0*/  FMUL R7, R47.reuse, R7 ;  /* 0x000000072f077220 */ /* 0x040fe20000400000 */
[----:B------:R-:W-:Y:S01]  /*5f00*/  FMUL R30, R47, R34 ;  /* 0x000000222f1e7220 */ /* 0x000fe20000400000 */
[----:B------:R-:W-:Y:S01]  /*5f10*/  HADD2.F32 R34, -RZ, R58.H1_H1 ;  /* 0x3000003aff227230 */ /* 0x000fe20000004100 */
[----:B------:R-:W-:Y:S01]  /*5f20*/  F2FP.F16.F32.PACK_AB R52, R2, R0 ;  /* 0x000000000234723e */ /* 0x000fe200000000ff */
[--C-:B------:R-:W-:Y:S02]  /*5f30*/  HADD2.F32 R0, -RZ, R59.reuse.H0_H0 ;  /* 0x2000003bff007230 */ /* 0x100fe40000004100 */
[C---:B------:R-:W-:Y:S01]  /*5f40*/  FFMA R7, R49.reuse, R32, R7 ;  /* 0x0000002031077223 */ /* 0x040fe20000000007 */
[----:B------:R-:W-:Y:S02]  /*5f50*/  HADD2.F32 R2, -RZ, R59.H1_H1 ;  /* 0x3000003bff027230 */ /* 0x000fe40000004100 */
[C---:B------:R-:W-:Y:S01]  /*5f60*/  FFMA R4, R49.reuse, R33, R4 ;  /* 0x0000002131047223 */ /* 0x040fe20000000004 */
[C---:B------:R-:W-:Y:S01]  /*5f70*/  FFMA R5, R49.reuse, R34, R5 ;  /* 0x0000002231057223 */ /* 0x040fe20000000005 */
[----:B------:R-:W-:Y:S01]  /*5f80*/  FFMA R6, R49, R0, R6 ;  /* 0x0000000031067223 */ /* 0x000fe20000000006 */
[--C-:B------:R-:W-:Y:S02]  /*5f90*/  HADD2.F32 R0, -RZ, R60.reuse.H0_H0 ;  /* 0x2000003cff007230 */ /* 0x100fe40000004100 */
[----:B------:R-:W-:Y:S01]  /*5fa0*/  FMUL R11, R47, R11 ;  /* 0x0000000b2f0b7220 */ /* 0x000fe20000400000 */
[----:B------:R-:W-:Y:S01]  /*5fb0*/  F2FP.F16.F32.PACK_AB R53, R7, R3 ;  /* 0x000000030735723e */ /* 0x000fe200000000ff */
[--C-:B------:R-:W-:Y:S02]  /*5fc0*/  HADD2.F32 R3, -RZ, R61.reuse.H0_H0 ;  /* 0x2000003dff037230 */ /* 0x100fe40000004100 */
[----:B------:R-:W-:Y:S01]  /*5fd0*/  FMUL R15, R47, R15 ;  /* 0x0000000f2f0f7220 */ /* 0x000fe20000400000 */
[C---:B------:R-:W-:Y:S01]  /*5fe0*/  FFMA R11, R49.reuse, R2, R11 ;  /* 0x00000002310b7223 */ /* 0x040fe2000000000b */
[----:B------:R-:W-:Y:S02]  /*5ff0*/  HADD2.F32 R2, -RZ, R60.H1_H1 ;  /* 0x3000003cff027230 */ /* 0x000fe40000004100 */
[----:B------:R-:W-:Y:S01]  /*6000*/  FFMA R8, R49, R0, R8 ;  /* 0x0000000031087223 */ /* 0x000fe20000000008 */
[----:B------:R-:W-:Y:S02]  /*6010*/  HADD2.F32 R0, -RZ, R61.H1_H1 ;  /* 0x3000003dff007230 */ /* 0x000fe40000004100 */
[C---:B------:R-:W-:Y:S01]  /*6020*/  FMUL R19, R47.reuse, R19 ;  /* 0x000000132f137220 */ /* 0x040fe20000400000 */
[----:B------:R-:W-:Y:S01]  /*6030*/  FMUL R23, R47, R23 ;  /* 0x000000172f177220 */ /* 0x000fe20000400000 */
[C---:B------:R-:W-:Y:S01]  /*6040*/  FFMA R9, R49.reuse, R2, R9 ;  /* 0x0000000231097223 */ /* 0x040fe20000000009 */
[--C-:B------:R-:W-:Y:S02]  /*6050*/  HADD2.F32 R2, -RZ, R62.reuse.H0_H0 ;  /* 0x2000003eff027230 */ /* 0x100fe40000004100 */
[C---:B------:R-:W-:Y:S01]  /*6060*/  FFMA R10, R49.reuse, R3, R10 ;  /* 0x00000003310a7223 */ /* 0x040fe2000000000a */
[--C-:B------:R-:W-:Y:S02]  /*6070*/  HADD2.F32 R3, -RZ, R63.reuse.H0_H0 ;  /* 0x2000003fff037230 */ /* 0x100fe40000004100 */
[C---:B------:R-:W-:Y:S01]  /*6080*/  FFMA R15, R49.reuse, R0, R15 ;  /* 0x00000000310f7223 */ /* 0x040fe2000000000f */
[----:B------:R-:W-:Y:S02]  /*6090*/  HADD2.F32 R0, -RZ, R62.H1_H1 ;  /* 0x3000003eff007230 */ /* 0x000fe40000004100 */
[----:B------:R-:W-:Y:S01]  /*60a0*/  FFMA R12, R49, R2, R12 ;  /* 0x00000002310c7223 */ /* 0x000fe2000000000c */
[--C-:B----4-:R-:W-:Y:S02]  /*60b0*/  HADD2.F32 R2, -RZ, R68.reuse.H0_H0 ;  /* 0x20000044ff027230 */ /* 0x110fe40000004100 */
[C---:B------:R-:W-:Y:S01]  /*60c0*/  FMUL R27, R47.reuse, R27 ;  /* 0x0000001b2f1b7220 */ /* 0x040fe20000400000 */
[----:B------:R-:W-:Y:S01]  /*60d0*/  FMUL R31, R47, R31 ;  /* 0x0000001f2f1f7220 */ /* 0x000fe20000400000 */
[C---:B------:R-:W-:Y:S01]  /*60e0*/  FFMA R13, R49.reuse, R0, R13 ;  /* 0x00000000310d7223 */ /* 0x040fe2000000000d */
[----:B------:R-:W-:Y:S02]  /*60f0*/  HADD2.F32 R0, -RZ, R63.H1_H1 ;  /* 0x3000003fff007230 */ /* 0x000fe40000004100 */
[----:B------:R-:W-:Y:S01]  /*6100*/  FFMA R14, R49, R3, R14 ;  /* 0x00000003310e7223 */ /* 0x000fe2000000000e */
[----:B------:R-:W-:Y:S01]  /*6110*/  HADD2.F32 R3, -RZ, R68.H1_H1 ;  /* 0x30000044ff037230 */ /* 0x000fe20000004100 */
[----:B------:R-:W-:Y:S01]  /*6120*/  F2FP.F16.F32.PACK_AB R54, R5, R4 ;  /* 0x000000040536723e */ /* 0x000fe200000000ff */
[----:B------:R-:W-:Y:S02]  /*6130*/  HADD2.F32 R4, -RZ, R79.H0_H0 ;  /* 0x2000004fff047230 */ /* 0x000fe40000004100 */
[C---:B------:R-:W-:Y:S01]  /*6140*/  FFMA R19, R49.reuse, R0, R19 ;  /* 0x0000000031137223 */ /* 0x040fe20000000013 */
[--C-:B------:R-:W-:Y:S02]  /*6150*/  HADD2.F32 R0, -RZ, R69.reuse.H0_H0 ;  /* 0x20000045ff007230 */ /* 0x100fe40000004100 */
[C---:B------:R-:W-:Y:S01]  /*6160*/  FFMA R16, R49.reuse, R2, R16 ;  /* 0x0000000231107223 */ /* 0x040fe20000000010 */
[----:B------:R-:W-:Y:S01]  /*6170*/  FFMA R17, R49, R3, R17 ;  /* 0x0000000331117223 */ /* 0x000fe20000000011 */
[----:B------:R-:W-:Y:S01]  /*6180*/  HADD2.F32 R2, -RZ, R69.H1_H1 ;  /* 0x30000045ff027230 */ /* 0x000fe20000004100 */
[----:B------:R-:W-:Y:S01]  /*6190*/  F2FP.F16.F32.PACK_AB R55, R11, R6 ;  /* 0x000000060b37723e */ /* 0x000fe200000000ff */
[----:B------:R-:W-:Y:S01]  /*61a0*/  FFMA R18, R49, R0, R18 ;  /* 0x0000000031127223 */ /* 0x000fe20000000012 */
[--C-:B------:R-:W-:Y:S01]  /*61b0*/  HADD2.F32 R0, -RZ, R70.reuse.H0_H0 ;  /* 0x20000046ff007230 */ /* 0x100fe20000004100 */
[----:B------:R-:W-:Y:S01]  /*61c0*/  F2FP.F16.F32.PACK_AB R8, R9, R8 ;  /* 0x000000080908723e */ /* 0x000fe200000000ff */
[C---:B------:R-:W-:Y:S01]  /*61d0*/  FFMA R23, R49.reuse, R2, R23 ;  /* 0x0000000231177223 */ /* 0x040fe20000000017 */
[----:B------:R1:W-:Y:S01]  /*61e0*/  STSM.16.M88.4 [R107+0x400], R52 ;  /* 0x000400346b007844 */ /* 0x0003e20000000200 */
[----:B------:R-:W-:Y:S02]  /*61f0*/  HADD2.F32 R2, -RZ, R70.H1_H1 ;  /* 0x30000046ff027230 */ /* 0x000fe40000004100 */
[----:B------:R-:W-:Y:S01]  /*6200*/  FFMA R20, R49, R0, R20 ;  /* 0x0000000031147223 */ /* 0x000fe20000000014 */
[--C-:B------:R-:W-:Y:S01]  /*6210*/  HADD2.F32 R3, -RZ, R71.reuse.H0_H0 ;  /* 0x20000047ff037230 */ /* 0x100fe20000004100 */
[----:B------:R-:W-:Y:S01]  /*6220*/  F2FP.F16.F32.PACK_AB R9, R15, R10 ;  /* 0x0000000a0f09723e */ /* 0x000fe200000000ff */
[----:B------:R-:W-:Y:S02]  /*6230*/  HADD2.F32 R0, -RZ, R71.H1_H1 ;  /* 0x30000047ff007230 */ /* 0x000fe40000004100 */
[C---:B------:R-:W-:Y:S01]  /*6240*/  FFMA R21, R49.reuse, R2, R21 ;  /* 0x0000000231157223 */ /* 0x040fe20000000015 */
[--C-:B------:R-:W-:Y:S02]  /*6250*/  HADD2.F32 R2, -RZ, R76.reuse.H0_H0 ;  /* 0x2000004cff027230 */ /* 0x100fe40000004100 */
[C---:B------:R-:W-:Y:S01]  /*6260*/  FFMA R22, R49.reuse, R3, R22 ;  /* 0x0000000331167223 */ /* 0x040fe20000000016 */
[--C-:B------:R-:W-:Y:S02]  /*6270*/  HADD2.F32 R3, -RZ, R77.reuse.H0_H0 ;  /* 0x2000004dff037230 */ /* 0x100fe40000004100 */
[C---:B------:R-:W-:Y:S01]  /*6280*/  FFMA R27, R49.reuse, R0, R27 ;  /* 0x00000000311b7223 */ /* 0x040fe2000000001b */
[----:B------:R-:W-:Y:S02]  /*6290*/  HADD2.F32 R0, -RZ, R76.H1_H1 ;  /* 0x3000004cff007230 */ /* 0x000fe40000004100 */
[----:B------:R-:W-:Y:S01]  /*62a0*/  FFMA R24, R49, R2, R24 ;  /* 0x0000000231187223 */ /* 0x000fe20000000018 */
[--C-:B------:R-:W-:Y:S02]  /*62b0*/  HADD2.F32 R2, -RZ, R78.reuse.H0_H0 ;  /* 0x2000004eff027230 */ /* 0x100fe40000004100 */
[----:B------:R-:W-:Y:S01]  /*62c0*/  FMUL R35, R47, R35 ;  /* 0x000000232f237220 */ /* 0x000fe20000400000 */
[----:B------:R-:W-:Y:S01]  /*62d0*/  F2FP.F16.F32.PACK_AB R10, R13, R12 ;  /* 0x0000000c0d0a723e */ /* 0x000fe200000000ff */
[C---:B------:R-:W-:Y:S01]  /*62e0*/  FFMA R25, R49.reuse, R0, R25 ;  /* 0x0000000031197223 */ /* 0x040fe20000000019 */
[----:B------:R-:W-:Y:S02]  /*62f0*/  HADD2.F32 R0, -RZ, R77.H1_H1 ;  /* 0x3000004dff007230 */ /* 0x000fe40000004100 */
[----:B------:R-:W-:Y:S01]  /*6300*/  FFMA R26, R49, R3, R26 ;  /* 0x00000003311a7223 */ /* 0x000fe2000000001a */
[----:B------:R-:W-:Y:S01]  /*6310*/  HADD2.F32 R3, -RZ, R78.H1_H1 ;  /* 0x3000004eff037230 */ /* 0x000fe20000004100 */
[----:B------:R-:W-:Y:S01]  /*6320*/  F2FP.F16.F32.PACK_AB R11, R19, R14 ;  /* 0x0000000e130b723e */ /* 0x000fe200000000ff */
[C---:B------:R-:W-:Y:S01]  /*6330*/  FFMA R31, R49.reuse, R0, R31 ;  /* 0x00000000311f7223 */ /* 0x040fe2000000001f */
[----:B------:R-:W-:Y:S02]  /*6340*/  HADD2.F32 R0, -RZ, R79.H1_H1 ;  /* 0x3000004fff007230 */ /* 0x000fe40000004100 */
[C---:B------:R-:W-:Y:S01]  /*6350*/  FFMA R28, R49.reuse, R2, R28 ;  /* 0x00000002311c7223 */ /* 0x040fe2000000001c */
[----:B------:R1:W-:Y:S01]  /*6360*/  STSM.16.M88.4 [R106+0x400], R8 ;  /* 0x000400086a007844 */ /* 0x0003e20000000200 */
[----:B------:R-:W-:Y:S01]  /*6370*/  FFMA R29, R49, R3, R29 ;  /* 0x00000003311d7223 */ /* 0x000fe2000000001d */
[----:B------:R-:W-:Y:S01]  /*6380*/  F2FP.F16.F32.PACK_AB R16, R17, R16 ;  /* 0x000000101110723e */ /* 0x000fe200000000ff */
[----:B------:R-:W-:Y:S01]  /*6390*/  FFMA R30, R49, R4, R30 ;  /* 0x00000004311e7223 */ /* 0x000fe2000000001e */
[----:B------:R-:W-:Y:S01]  /*63a0*/  F2FP.F16.F32.PACK_AB R17, R23, R18 ;  /* 0x000000121711723e */ /* 0x000fe200000000ff */
[----:B------:R-:W-:Y:S01]  /*63b0*/  FFMA R35, R49, R0, R35 ;  /* 0x0000000031237223 */ /* 0x000fe20000000023 */
[----:B------:R-:W-:Y:S02]  /*63c0*/  F2FP.F16.F32.PACK_AB R18, R21, R20 ;  /* 0x000000141512723e */ /* 0x000fe400000000ff */
[----:B------:R-:W-:Y:S02]  /*63d0*/  F2FP.F16.F32.PACK_AB R19, R27, R22 ;  /* 0x000000161b13723e */ /* 0x000fe400000000ff */
[----:B------:R-:W-:Y:S02]  /*63e0*/  F2FP.F16.F32.PACK_AB R24, R25, R24 ;  /* 0x000000181918723e */ /* 0x000fe400000000ff */
[----:B------:R-:W-:Y:S01]  /*63f0*/  F2FP.F16.F32.PACK_AB R25, R31, R26 ;  /* 0x0000001a1f19723e */ /* 0x000fe200000000ff */
[----:B------:R1:W-:Y:S01]  /*6400*/  STSM.16.M88.4 [R108], R16 ;  /* 0x000000106c007844 */ /* 0x0003e20000000200 */
[----:B------:R-:W-:Y:S02]  /*6410*/  F2FP.F16.F32.PACK_AB R26, R29, R28 ;  /* 0x0000001c1d1a723e */ /* 0x000fe400000000ff */
[----:B------:R-:W-:Y:S05]  /*6420*/  F2FP.F16.F32.PACK_AB R27, R35, R30 ;  /* 0x0000001e231b723e */ /* 0x000fea00000000ff */
[----:B------:R1:W-:Y:S01]  /*6430*/  STSM.16.M88.4 [R109], R24 ;  /* 0x000000186d007844 */ /* 0x0003e20000000200 */
[----:B------:R-:W-:Y:S01]  /*6440*/  @!PT LDS RZ, [RZ] ;  /* 0x00000000fffff984 */ /* 0x000fe20000000800 */
[----:B------:R-:W-:Y:S01]  /*6450*/  @!PT LDS RZ, [RZ] ;  /* 0x00000000fffff984 */ /* 0x000fe20000000800 */
[----:B------:R-:W-:Y:S01]  /*6460*/  @!PT LDS RZ, [RZ] ;  /* 0x00000000fffff984 */ /* 0x000fe20000000800 */
[----:B------:R-:W-:Y:S01]  /*6470*/  @!PT LDS RZ, [RZ] ;  /* 0x00000000fffff984 */ /* 0x000fe20000000800 */
[----:B------:R2:W-:Y:S07]  /*6480*/  MEMBAR.ALL.CTA ;  /* 0x0000000000007992 */ /* 0x0005ee0000008000 */
[----:B--2---:R-:W2:Y:S02]  /*6490*/  FENCE.VIEW.ASYNC.S ;  /* 0x00000000000073c6 */ /* 0x004ea40000000000 */
[----:B--2---:R-:W-:Y:S06]  /*64a0*/  BAR.SYNC.DEFER_BLOCKING 0x1, 0x80 ;  /* 0x0042000000007b1d */ /* 0x004fec0000010000 */
[----:B------:R-:W-:Y:S05]  /*64b0*/  @P0 BRA `(.L_x_99) ;  /* 0x0000000000280947 */ /* 0x000fea0003800000 */
[----:B------:R-:W-:Y:S02]  /*64c0*/  UIADD3 UR4, UPT, UPT, UR48, 0x400, URZ ;  /* 0x0000040030047890 */ /* 0x000fe4000fffe0ff */
[----:B------:R-:W-:Y:S01]  /*64d0*/  UIADD3 UR6, UP0, UPT, UR52, 0x680, URZ ;  /* 0x0000068034067890 */ /* 0x000fe2000ff1e0ff */
[----:B------:R-:W-:Y:S03]  /*64e0*/  UMOV UR43, UR36 ;  /* 0x00000024002b7c82 */ /* 0x000fe60008000000 */
[----:B------:R-:W-:Y:S01]  /*64f0*/  MOV R94, UR4 ;  /* 0x00000004005e7c02 */ /* 0x000fe20008000f00 */
[----:B------:R-:W-:Y:S03]  /*6500*/  UIADD3.X UR7, UPT, UPT, URZ, UR53, URZ, UP0, !UPT ;  /* 0x00000035ff077290 */ /* 0x000fe600087fe4ff */
[----:B------:R-:W-:Y:S11]  /*6510*/  R2UR UR40, R94 ;  /* 0x000000005e2872ca */ /* 0x000ff600000e0000 */
[----:B------:R-:W-:Y:S02]  /*6520*/  @!UPT UIADD3 URZ, UPT, UPT, URZ, URZ, URZ ;  /* 0x000000fffffff290 */ /* 0x000fe4000fffe0ff */
[----:B------:R2:W-:Y:S01]  /*6530*/  UTMASTG.3D [UR40], [UR6] ;  /* 0x00000028060073b5 */ /* 0x0005e20008010000 */
[----:B------:R0:W-:Y:S01]  /*6540*/  UTMACMDFLUSH ;  /* 0x00000000000079b7 */ /* 0x0001e20000000000 */
[----:B--2---:R-:W-:Y:S04]  /*6550*/  DEPBAR.LE SB0, 0x1 ;  /* 0x000080400000791a */ /* 0x004fe80000000000 */
.L_x_99:
[----:B------:R-:W-:Y:S05]  /*6560*/  BSYNC.RECONVERGENT B0 ;  /* 0x0000000000007941 */ /* 0x000fea0003800200 */
.L_x_98:
[----:B------:R-:W-:Y:S01]  /*6570*/  BAR.SYNC.DEFER_BLOCKING 0x1, 0x80 ;  /* 0x0042000000007b1d */ /* 0x000fe20000010000 */
[----:B------:R-:W-:Y:S01]  /*6580*/  ISETP.NE.AND P1, PT, R105, RZ, PT ;  /* 0x000000ff6900720c */ /* 0x000fe20003f25270 */
[----:B------:R-:W-:Y:S01]  /*6590*/  UISETP.NE.AND UP0, UPT, UR49, URZ, UPT ;  /* 0x000000ff3100728c */ /* 0x000fe2000bf05270 */
[----:B------:R-:W-:Y:S11]  /*65a0*/  LEA R2, R65, UR48, 0x3 ;  /* 0x0000003041027c11 */ /* 0x000ff6000f8e18ff */
[----:B------:R-:W-:Y:S01]  /*65b0*/  @P1 SHF.L.U32 R3, R98, 0x1f, RZ ;  /* 0x0000001f62031819 */ /* 0x000fe200000006ff */
[----:B------:R-:W-:Y:S06]  /*65c0*/  BRA.U !UP0, `(.L_x_100) ;  /* 0x0000000108247547 */ /* 0x000fec000b800000 */
[----:B------:R-:W-:Y:S01]  /*65d0*/  IMAD.U32 R4, RZ, RZ, UR51 ;  /* 0x00000033ff047e24 */ /* 0x000fe2000f8e00ff */
[----:B------:R-:W-:Y:S01]  /*65e0*/  MOV R0, UR37 ;  /* 0x0000002500007c02 */ /* 0x000fe20008000f00 */
[----:B------:R-:W-:Y:S03]  /*65f0*/  UIADD3 UR51, UPT, UPT, UR51, 0x1, URZ ;  /* 0x0000000133337890 */ /* 0x000fe6000fffe0ff */
[----:B------:R-:W-:Y:S01]  /*6600*/  @P1 LEA R4, R4, UR48, 0x3 ;  /* 0x0000003004041c11 */ /* 0x000fe2000f8e18ff */
[----:B------:R-:W-:Y:S04]  /*6610*/  UISETP.NE.AND UP0, UPT, UR51, 0x4, UPT ;  /* 0x000000043300788c */ /* 0x000fe8000bf05270 */
[----:B------:R-:W-:Y:S01]  /*6620*/  @P1 VIADD R4, R4, 0x60 ;  /* 0x0000006004041836 */ /* 0x000fe20000000000 */
[----:B------:R-:W-:Y:S04]  /*6630*/  USEL UR51, UR51, URZ, UP0 ;  /* 0x000000ff33337287 */ /* 0x000fe80008000000 */
[----:B------:R-:W-:Y:S04]  /*6640*/  @P1 PRMT R0, R0, 0x654, R4 ;  /* 0x0000065400001816 */ /* 0x000fe80000000004 */
[----:B------:R2:W-:Y:S04]  /*6650*/  @P1 SYNCS.ARRIVE.TRANS64.RED.A1T0 RZ, [R0+URZ], RZ ;  /* 0x000000ff00ff19a7 */ /* 0x0005e800081004ff */
.L_x_100:
[----:B------:R-:W3:Y:S01]  /*6660*/  @P1 SYNCS.PHASECHK.TRANS64.TRYWAIT P0, [R2+URZ+0x40], R3 ;  /* 0x00004003020015a7 */ /* 0x000ee200080011ff */
[----:B------:R-:W-:Y:S01]  /*6670*/  BSSY B1, `(.L_x_101) ;  /* 0x0000017000017945 */ /* 0x000fe20003800000 */
[----:B---3--:R-:W-:Y:S03]  /*6680*/  @P1 SEL R67, RZ, 0x1, !P0 ;  /* 0x00000001ff431807 */ /* 0x008fe60004000000 */
[----:B------:R-:W-:Y:S05]  /*6690*/  @!P1 BRA `(.L_x_102) ;  /* 0x0000000000509947 */ /* 0x000fea0003800000 */
[----:B------:R-:W-:Y:S01]  /*66a0*/  ISETP.NE.AND P1, PT, R72, RZ, PT ;  /* 0x000000ff4800720c */ /* 0x000fe20003f25270 */
[----:B------:R-:W-:Y:S01]  /*66b0*/  BSSY B0, `(.L_x_103) ;  /* 0x000000a000007945 */ /* 0x000fe20003800000 */
[----:B------:R-:W-:Y:S11]  /*66c0*/  ISETP.NE.AND P0, PT, R67, RZ, PT ;  /* 0x000000ff4300720c */ /* 0x000ff60003f05270 */
[----:B------:R-:W-:Y:S04]  /*66d0*/  @P1 IMAD R5, R65, 0x2000, R66 ;  /* 0x0000200041051824 */ /* 0x000fe800078e0242 */
[----:B------:R-:W-:Y:S05]  /*66e0*/  @P1 VIADD R4, R5, UR48 ;  /* 0x0000003005041c36 */ /* 0x000fea0008000000 */
[----:B------:R-:W-:Y:S01]  /*66f0*/  @P1 IADD3 R3, PT, PT, R73, R4, RZ ;  /* 0x0000000449031210 */ /* 0x000fe20007ffe0ff */
[----:B------:R-:W-:Y:S01]  /*6700*/  @P1 IMAD.IADD R4, R99, 0x1, R4 ;  /* 0x0000000163041824 */ /* 0x000fe200078e0204 */
[----:B------:R-:W-:Y:S06]  /*6710*/  @P0 BRA `(.L_x_104) ;  /* 0x00000000000c0947 */ /* 0x000fec0003800000 */
[----:B--2---:R-:W-:Y:S04]  /*6720*/  SHF.L.U32 R0, R98, 0x1f, RZ ;  /* 0x0000001f62007819 */ /* 0x004fe800000006ff */
[----:B------:R-:W2:Y:S02]  /*6730*/  SYNCS.PHASECHK.TRANS64.TRYWAIT P0, [R2+URZ+0x40], R0 ;  /* 0x00004000020075a7 */ /* 0x000ea400080011ff */
[----:B--2---:R-:W-:Y:S05]  /*6740*/  @!P0 BRA `(.L_x_105) ;  /* 0x0000003000748947 */ /* 0x004fea0003800000 */
.L_x_104:
[----:B------:R-:W-:Y:S05]  /*6750*/  BSYNC B0 ;  /* 0x0000000000007941 */ /* 0x000fea0003800000 */
.L_x_103:
[----:B------:R-:W-:Y:S02]  /*6760*/  ISETP.NE.AND P0, PT, R72, RZ, PT ;  /* 0x000000ff4800720c */ /* 0x000fe40003f05270 */
[----:B------:R-:W-:Y:S11]  /*6770*/  IADD3 R65, PT, PT, R65, 0x1, RZ ;  /* 0x0000000141417810 */ /* 0x000ff60007ffe0ff */
[----:B--2---:R-:W-:Y:S01]  /*6780*/  @P0 IMAD.IADD R0, R99, 0x1, R3 ;  /* 0x0000000163000824 */ /* 0x004fe200078e0203 */
[----:B------:R-:W-:Y:S05]  /*6790*/  @P0 WARPSYNC.ALL ;  /* 0x0000000000000948 */ /* 0x000fea0003800000 */
[----:B------:R3:W4:Y:S04]  /*67a0*/  @P0 LDSM.16.M88.4 R56, [R5+UR48+0x400] ;  /* 0x000400300538083b */ /* 0x0007280008000200 */
[----:B------:R3:W2:Y:S04]  /*67b0*/  @P0 LDSM.16.M88.4 R60, [R4+0x400] ;  /* 0x00040000043c083b */ /* 0x0006a80000000200 */
[----:B------:R3:W1:Y:S04]  /*67c0*/  @P0 LDSM.16.M88.4 R68, [R3+0x400] ;  /* 0x000400000344083b */ /* 0x0006680000000200 */
[----:B------:R3:W1:Y:S02]  /*67d0*/  @P0 LDSM.16.M88.4 R76, [R0+0x400] ;  /* 0x00040000004c083b */ /* 0x0006640000000200 */
.L_x_102:
[----:B------:R-:W-:Y:S05]  /*67e0*/  BSYNC B1 ;  /* 0x0000000000017941 */ /* 0x000fea0003800000 */
.L_x_101:
[----:B--23--:R-:W-:Y:S05]  /*67f0*/  VIADD R0, R48, 0x40 ;  /* 0x0000004030007836 */ /* 0x00cfea0000000000 */
[----:B------:R-:W-:Y:S04]  /*6800*/  SHF.R.U32.HI R0, RZ, 0x15, R0 ;  /* 0x00000015ff007819 */ /* 0x000fe80000011600 */
[----:B------:R-:W-:Y:S11]  /*6810*/  LOP3.LUT P0, RZ, R0, 0x3, R93, 0x48, !PT ;  /* 0x0000000300ff7812 */ /* 0x000ff6000780485d */
[----:B------:R-:W-:Y:S02]  /*6820*/  @!UPT UIADD3 URZ, UPT, UPT, URZ, URZ, URZ ;  /* 0x000000fffffff290 */ /* 0x000fe4000fffe0ff */
[----:B------:R-:W-:Y:S05]  /*6830*/  @!P0 BRA `(.L_x_106) ;  /* 0x0000000000408947 */ /* 0x000fea0003800000 */
[----:B------:R-:W2:Y:S01]  /*6840*/  LDCU.64 UR8, c[0x4][0x70] ;  /* 0x01000e00ff0877ac */ /* 0x000ea20008000a00 */
[----:B------:R-:W-:Y:S01]  /*6850*/  MOV R3, 0x0 ;  /* 0x0000000000037802 */ /* 0x000fe20000000f00 */
[----:B------:R-:W-:Y:S02]  /*6860*/  HFMA2 R12, -RZ, RZ, 0, 5.9604644775390625e-08 ;  /* 0x00000001ff0c7431 */ /* 0x000fe400000001ff */
[----:B-1----:R-:W-:Y:S02]  /*6870*/  IMAD.MOV.U32 R8, RZ, RZ, 0x192 ;  /* 0x00000192ff087424 */ /* 0x002fe400078e00ff */
[----:B------:R-:W-:Y:S01]  /*6880*/  IMAD.MOV.U32 R13, RZ, RZ, RZ ;  /* 0x000000ffff0d7224 */ /* 0x000fe200078e00ff */
[----:B------:R-:W1:Y:S01]  /*6890*/  LDCU.64 UR6, c[0x4][0x78] ;  /* 0x01000f00ff0677ac */ /* 0x000e620008000a00 */
[----:B------:R-:W3:Y:S01]  /*68a0*/  LDC.64 R2, c[0x4][R3] ;  /* 0x0100000003027b82 */ /* 0x000ee20000000a00 */
[----:B------:R-:W5:Y:S01]  /*68b0*/  LDCU.64 UR4, c[0x4][0x10] ;  /* 0x01000200ff0477ac */ /* 0x000f620008000a00 */
[----:B--2---:R-:W-:Y:S01]  /*68c0*/  MOV R5, UR9 ;  /* 0x0000000900057c02 */ /* 0x004fe20008000f00 */
[----:B------:R-:W-:Y:S01]  /*68d0*/  IMAD.U32 R4, RZ, RZ, UR8 ;  /* 0x00000008ff047e24 */ /* 0x000fe2000f8e00ff */
[----:B-1----:R-:W-:Y:S01]  /*68e0*/  MOV R7, UR7 ;  /* 0x0000000700077c02 */ /* 0x002fe20008000f00 */
[----:B------:R-:W-:Y:S01]  /*68f0*/  IMAD.U32 R6, RZ, RZ, UR6 ;  /* 0x00000006ff067e24 */ /* 0x000fe2000f8e00ff */
[----:B-----5:R-:W-:Y:S01]  /*6900*/  MOV R11, UR5 ;  /* 0x00000005000b7c02 */ /* 0x020fe20008000f00 */
[----:B------:R-:W-:Y:S02]  /*6910*/  IMAD.U32 R10, RZ, RZ, UR4 ;  /* 0x00000004ff0a7e24 */ /* 0x000fe4000f8e00ff */
[----:B------:R-:W-:Y:S07]  /*6920*/  LEPC R20, `(.L_x_106) ;  /* 0x000000001014794e */ /* 0x000fee0000000000 */
[----:B---34-:R-:W-:Y:S05]  /*6930*/  CALL.ABS.NOINC R2 ;  /* 0x0000000002007343 */ /* 0x018fea0003c00000 */
.L_x_106:
[----:B------:R-:W-:Y:S05]  /*6940*/  WARPSYNC.ALL ;  /* 0x0000000000007948 */ /* 0x000fea0003800000 */
[----:B------:R-:W-:Y:S01]  /*6950*/  R2UR UR4, R48 ;  /* 0x00000000300472ca */ /* 0x000fe200000e0000 */
[--C-:B----4-:R-:W-:Y:S01]  /*6960*/  HADD2.F32 R3, -RZ, R56.reuse.H0_H0 ;  /* 0x20000038ff037230 */ /* 0x110fe20000004100 */
[----:B------:R-:W-:Y:S01]  /*6970*/  ISETP.NE.AND P6, PT, R105, RZ, PT ;  /* 0x000000ff6900720c */ /* 0x000fe20003fc5270 */
[--C-:B------:R-:W-:Y:S01]  /*6980*/  HADD2.F32 R51, -RZ, R57.reuse.H1_H1 ;  /* 0x30000039ff337230 */ /* 0x100fe20000004100 */
[----:B------:R-:W-:Y:S01]  /*6990*/  MOV R50, UR51 ;  /* 0x0000003300327c02 */ /* 0x000fe20008000f00 */
[----:B------:R-:W-:Y:S01]  /*69a0*/  BSSY.RECONVERGENT B0, `(.L_x_107) ;  /* 0x000008c000007945 */ /* 0x000fe20003800200 */
[----:B------:R-:W-:Y:S02]  /*69b0*/  MOV R74, UR37 ;  /* 0x00000025004a7c02 */ /* 0x000fe40008000f00 */
[----:B------:R-:W-:Y:S05]  /*69c0*/  ISETP.NE.AND P0, PT, R101, RZ, PT ;  /* 0x000000ff6500720c */ /* 0x000fea0003f05270 */
[----:B-1----:R-:W1:Y:S02]  /*69d0*/  LDTM.16dp256bit.x8 R4, tmem[UR4+0x40] ;  /* 0x00004004000479ee */ /* 0x002e6400081a0000 */
[----:B------:R-:W-:Y:S04]  /*69e0*/  @P6 LEA R50, R50, UR48, 0x3 ;  /* 0x0000003032326c11 */ /* 0x000fe8000f8e18ff */
[----:B------:R-:W-:Y:S04]  /*69f0*/  @P6 IADD3 R50, PT, PT, R50, 0x60, RZ ;  /* 0x0000006032326810 */ /* 0x000fe80007ffe0ff */
[----:B------:R-:W-:Y:S01]  /*6a00*/  @P6 PRMT R74, R74, 0x654, R50 ;  /* 0x000006544a4a6816 */ /* 0x000fe20000000032 */
[----:B------:R-:W-:Y:S02]  /*6a10*/  HADD2.F32 R50, -RZ, R57.H0_H0 ;  /* 0x20000039ff327230 */ /* 0x000fe40000004100 */
[C---:B-1----:R-:W-:Y:S01]  /*6a20*/  FMUL R0, R47.reuse, R4 ;  /* 0x000000042f007220 */ /* 0x042fe20000400000 */
[----:B------:R-:W-:Y:S02]  /*6a30*/  HADD2.F32 R4, -RZ, R56.H1_H1 ;  /* 0x30000038ff047230 */ /* 0x000fe40000004100 */
[C---:B------:R-:W-:Y:S01]  /*6a40*/  FMUL R2, R47.reuse, R5 ;  /* 0x000000052f027220 */ /* 0x040fe20000400000 */
[----:B------:R-:W-:Y:S01]  /*6a50*/  FMUL R7, R47, R7 ;  /* 0x000000072f077220 */ /* 0x000fe20000400000 */
[----:B------:R-:W-:Y:S01]  /*6a60*/  FFMA R0, R49, R3, R0 ;  /* 0x0000000331007223 */ /* 0x000fe20000000000 */
[----:B------:R-:W-:Y:S01]  /*6a70*/  FMUL R3, R47, R6 ;  /* 0x000000062f037220 */ /* 0x000fe20000400000 */
[----:B------:R-:W-:Y:S01]  /*6a80*/  FFMA R2, R49, R4, R2 ;  /* 0x0000000431027223 */ /* 0x000fe20000000002 */
[C---:B------:R-:W-:Y:S01]  /*6a90*/  FMUL R4, R47.reuse, R8 ;  /* 0x000000082f047220 */ /* 0x040fe20000400000 */
[----:B------:R-:W-:Y:S01]  /*6aa0*/  FMUL R8, R47, R12 ;  /* 0x0000000c2f087220 */ /* 0x000fe20000400000 */
[----:B------:R-:W-:Y:S01]  /*6ab0*/  FFMA R3, R49, R50, R3 ;  /* 0x0000003231037223 */ /* 0x000fe20000000003 */
[C---:B------:R-:W-:Y:S01]  /*6ac0*/  FMUL R12, R47.reuse, R16 ;  /* 0x000000102f0c7220 */ /* 0x040fe20000400000 */
[C---:B------:R-:W-:Y:S01]  /*6ad0*/  FMUL R16, R47.reuse, R20 ;  /* 0x000000142f107220 */ /* 0x040fe20000400000 */
[C---:B------:R-:W-:Y:S01]  /*6ae0*/  FMUL R20, R47.reuse, R24 ;  /* 0x000000182f147220 */ /* 0x040fe20000400000 */
[C---:B------:R-:W-:Y:S01]  /*6af0*/  FMUL R24, R47.reuse, R28 ;  /* 0x0000001c2f187220 */ /* 0x040fe20000400000 */
[C---:B------:R-:W-:Y:S01]  /*6b00*/  FMUL R28, R47.reuse, R32 ;  /* 0x000000202f1c7220 */ /* 0x040fe20000400000 */
[--C-:B------:R-:W-:Y:S01]  /*6b10*/  HADD2.F32 R32, -RZ, R58.reuse.H0_H0 ;  /* 0x2000003aff207230 */ /* 0x100fe20000004100 */
[----:B------:R-:W-:Y:S01]  /*6b20*/  F2FP.F16.F32.PACK_AB R52, R2, R0 ;  /* 0x000000000234723e */ /* 0x000fe200000000ff */
[----:B------:R-:W-:Y:S02]  /*6b30*/  HADD2.F32 R0, -RZ, R58.H1_H1 ;  /* 0x3000003aff007230 */ /* 0x000fe40000004100 */
[----:B------:R-:W-:Y:S01]  /*6b40*/  FMUL R5, R47, R9 ;  /* 0x000000092f057220 */ /* 0x000fe20000400000 */
[--C-:B------:R-:W-:Y:S02]  /*6b50*/  HADD2.F32 R2, -RZ, R59.reuse.H0_H0 ;  /* 0x2000003bff027230 */ /* 0x100fe40000004100 */
[C---:B------:R-:W-:Y:S01]  /*6b60*/  FFMA R7, R49.reuse, R51, R7 ;  /* 0x0000003331077223 */ /* 0x040fe20000000007 */
[C---:B------:R-:W-:Y:S01]  /*6b70*/  FFMA R4, R49.reuse, R32, R4 ;  /* 0x0000002031047223 */ /* 0x040fe20000000004 */
[----:B------:R-:W-:Y:S02]  /*6b80*/  HADD2.F32 R32, -RZ, R59.H1_H1 ;  /* 0x3000003bff207230 */ /* 0x000fe40000004100 */
[----:B------:R-:W-:Y:S01]  /*6b90*/  FFMA R5, R49, R0, R5 ;  /* 0x0000000031057223 */ /* 0x000fe20000000005 */
[--C-:B------:R-:W-:Y:S01]  /*6ba0*/  HADD2.F32 R0, -RZ, R60.reuse.H0_H0 ;  /* 0x2000003cff007230 */ /* 0x100fe20000004100 */
[----:B------:R-:W-:Y:S01]  /*6bb0*/  F2FP.F16.F32.PACK_AB R53, R7, R3 ;  /* 0x000000030735723e */ /* 0x000fe200000000ff */
[----:B------:R-:W-:Y:S01]  /*6bc0*/  FMUL R6, R47, R10 ;  /* 0x0000000a2f067220 */ /* 0x000fe20000400000 */
[----:B------:R-:W-:Y:S01]  /*6bd0*/  HADD2.F32 R3, -RZ, R61.H0_H0 ;  /* 0x2000003dff037230 */ /* 0x000fe20000004100 */
[----:B------:R-:W-:Y:S01]  /*6be0*/  F2FP.F16.F32.PACK_AB R54, R5, R4 ;  /* 0x000000040536723e */ /* 0x000fe200000000ff */
[----:B------:R-:W-:Y:S01]  /*6bf0*/  FMUL R11, R47, R11 ;  /* 0x0000000b2f0b7220 */ /* 0x000fe20000400000 */
[----:B------:R-:W-:Y:S01]  /*6c00*/  FFMA R6, R49, R2, R6 ;  /* 0x0000000231067223 */ /* 0x000fe20000000006 */
[----:B------:R-:W-:Y:S02]  /*6c10*/  HADD2.F32 R2, -RZ, R60.H1_H1 ;  /* 0x3000003cff027230 */ /* 0x000fe40000004100 */
[----:B------:R-:W-:Y:S01]  /*6c20*/  FMUL R9, R47, R13 ;  /* 0x0000000d2f097220 */ /* 0x000fe20000400000 */
[C---:B------:R-:W-:Y:S01]  /*6c30*/  FFMA R11, R49.reuse, R32, R11 ;  /* 0x00000020310b7223 */ /* 0x040fe2000000000b */
[----:B------:R-:W-:Y:S02]  /*6c40*/  HADD2.F32 R4, -RZ, R77.H0_H0 ;  /* 0x2000004dff047230 */ /* 0x000fe40000004100 */
[C---:B------:R-:W-:Y:S01]  /*6c50*/  FFMA R8, R49.reuse, R0, R8 ;  /* 0x0000000031087223 */ /* 0x040fe20000000008 */
[----:B------:R-:W-:Y:S01]  /*6c60*/  FFMA R9, R49, R2, R9 ;  /* 0x0000000231097223 */ /* 0x000fe20000000009 */
[----:B------:R-:W-:Y:S01]  /*6c70*/  HADD2.F32 R0, -RZ, R61.H1_H1 ;  /* 0x3000003dff007230 */ /* 0x000fe20000004100 */
[----:B------:R-:W-:Y:S01]  /*6c80*/  F2FP.F16.F32.PACK_AB R55, R11, R6 ;  /* 0x000000060b37723e */ /* 0x000fe200000000ff */
[C---:B------:R-:W-:Y:S01]  /*6c90*/  FMUL R10, R47.reuse, R14 ;  /* 0x0000000e2f0a7220 */ /* 0x040fe20000400000 */
[----:B------:R-:W-:Y:S01]  /*6ca0*/  FMUL R15, R47, R15 ;  /* 0x0000000f2f0f7220 */ /* 0x000fe20000400000 */
[--C-:B------:R-:W-:Y:S01]  /*6cb0*/  HADD2.F32 R2, -RZ, R62.reuse.H0_H0 ;  /* 0x2000003eff027230 */ /* 0x100fe20000004100 */
[----:B------:R-:W-:Y:S01]  /*6cc0*/  F2FP.F16.F32.PACK_AB R8, R9, R8 ;  /* 0x000000080908723e */ /* 0x000fe200000000ff */
[----:B------:R1:W-:Y:S01]  /*6cd0*/  STSM.16.M88.4 [R107+0x2400], R52 ;  /* 0x002400346b007844 */ /* 0x0003e20000000200 */
[C---:B------:R-:W-:Y:S01]  /*6ce0*/  FFMA R10, R49.reuse, R3, R10 ;  /* 0x00000003310a7223 */ /* 0x040fe2000000000a */
[C---:B------:R-:W-:Y:S01]  /*6cf0*/  FFMA R15, R49.reuse, R0, R15 ;  /* 0x00000000310f7223 */ /* 0x040fe2000000000f */
[----:B------:R-:W-:Y:S02]  /*6d00*/  HADD2.F32 R3, -RZ, R62.H1_H1 ;  /* 0x3000003eff037230 */ /* 0x000fe40000004100 */
[----:B------:R-:W-:Y:S01]  /*6d10*/  FFMA R12, R49, R2, R12 ;  /* 0x00000002310c7223 */ /* 0x000fe2000000000c */
[----:B------:R-:W-:Y:S01]  /*6d20*/  FMUL R13, R47, R17 ;  /* 0x000000112f0d7220 */ /* 0x000fe20000400000 */
[--C-:B------:R-:W-:Y:S01]  /*6d30*/  HADD2.F32 R0, -RZ, R63.reuse.H0_H0 ;  /* 0x2000003fff007230 */ /* 0x100fe20000004100 */
[----:B------:R-:W-:Y:S01]  /*6d40*/  F2FP.F16.F32.PACK_AB R9, R15, R10 ;  /* 0x0000000a0f09723e */ /* 0x000fe200000000ff */
[----:B------:R-:W-:Y:S01]  /*6d50*/  FMUL R14, R47, R18 ;  /* 0x000000122f0e7220 */ /* 0x000fe20000400000 */
[----:B------:R-:W-:Y:S01]  /*6d60*/  FFMA R13, R49, R3, R13 ;  /* 0x00000003310d7223 */ /* 0x000fe2000000000d */
[----:B------:R-:W-:Y:S02]  /*6d70*/  HADD2.F32 R2, -RZ, R63.H1_H1 ;  /* 0x3000003fff027230 */ /* 0x000fe40000004100 */
[----:B------:R-:W-:Y:S01]  /*6d80*/  FMUL R19, R47, R19 ;  /* 0x000000132f137220 */ /* 0x000fe20000400000 */
[----:B------:R-:W-:Y:S01]  /*6d90*/  FFMA R14, R49, R0, R14 ;  /* 0x00000000310e7223 */ /* 0x000fe2000000000e */
[--C-:B------:R-:W-:Y:S01]  /*6da0*/  HADD2.F32 R0, -RZ, R68.reuse.H0_H0 ;  /* 0x20000044ff007230 */ /* 0x100fe20000004100 */
[----:B------:R-:W-:Y:S01]  /*6db0*/  F2FP.F16.F32.PACK_AB R10, R13, R12 ;  /* 0x0000000c0d0a723e */ /* 0x000fe200000000ff */
[----:B------:R-:W-:Y:S01]  /*6dc0*/  FFMA R19, R49, R2, R19 ;  /* 0x0000000231137223 */ /* 0x000fe20000000013 */
[----:B------:R-:W-:Y:S02]  /*6dd0*/  HADD2.F32 R2, -RZ, R68.H1_H1 ;  /* 0x30000044ff027230 */ /* 0x000fe40000004100 */
[----:B------:R-:W-:Y:S01]  /*6de0*/  FMUL R17, R47, R21 ;  /* 0x000000152f117220 */ /* 0x000fe20000400000 */
[----:B------:R-:W-:Y:S01]  /*6df0*/  FFMA R16, R49, R0, R16 ;  /* 0x0000000031107223 */ /* 0x000fe20000000010 */
[--C-:B------:R-:W-:Y:S01]  /*6e00*/  HADD2.F32 R3, -RZ, R69.reuse.H0_H0 ;  /* 0x20000045ff037230 */ /* 0x100fe20000004100 */
[----:B------:R-:W-:Y:S01]  /*6e10*/  F2FP.F16.F32.PACK_AB R11, R19, R14 ;  /* 0x0000000e130b723e */ /* 0x000fe200000000ff */
[----:B------:R-:W-:Y:S01]  /*6e20*/  FFMA R17, R49, R2, R17 ;  /* 0x0000000231117223 */ /* 0x000fe20000000011 */
[C---:B------:R-:W-:Y:S01]  /*6e30*/  FMUL R18, R47.reuse, R22 ;  /* 0x000000162f127220 */ /* 0x040fe20000400000 */
[----:B------:R-:W-:Y:S02]  /*6e40*/  HADD2.F32 R0, -RZ, R69.H1_H1 ;  /* 0x30000045ff007230 */ /* 0x000fe40000004100 */
[----:B------:R-:W-:Y:S01]  /*6e50*/  FMUL R23, R47, R23 ;  /* 0x000000172f177220 */ /* 0x000fe20000400000 */
[----:B------:R1:W-:Y:S01]  /*6e60*/  STSM.16.M88.4 [R106+0x2400], R8 ;  /* 0x002400086a007844 */ /* 0x0003e20000000200 */
[----:B------:R-:W-:Y:S01]  /*6e70*/  F2FP.F16.F32.PACK_AB R16, R17, R16 ;  /* 0x000000101110723e */ /* 0x000fe200000000ff */
[C---:B------:R-:W-:Y:S01]  /*6e80*/  FFMA R18, R49.reuse, R3, R18 ;  /* 0x0000000331127223 */ /* 0x040fe20000000012 */
[----:B------:R-:W-:Y:S01]  /*6e90*/  FFMA R23, R49, R0, R23 ;  /* 0x0000000031177223 */ /* 0x000fe20000000017 */
[--C-:B------:R-:W-:Y:S02]  /*6ea0*/  HADD2.F32 R2, -RZ, R70.reuse.H0_H0 ;  /* 0x20000046ff027230 */ /* 0x100fe40000004100 */
[C---:B------:R-:W-:Y:S01]  /*6eb0*/  FMUL R21, R47.reuse, R25 ;  /* 0x000000192f157220 */ /* 0x040fe20000400000 */
[----:B------:R-:W-:Y:S02]  /*6ec0*/  HADD2.F32 R0, -RZ, R70.H1_H1 ;  /* 0x30000046ff007230 */ /* 0x000fe40000004100 */
[----:B------:R-:W-:Y:S01]  /*6ed0*/  FMUL R22, R47, R26 ;  /* 0x0000001a2f167220 */ /* 0x000fe20000400000 */
[--C-:B------:R-:W-:Y:S02]  /*6ee0*/  HADD2.F32 R3, -RZ, R71.reuse.H0_H0 ;  /* 0x20000047ff037230 */ /* 0x100fe40000004100 */
[----:B------:R-:W-:Y:S01]  /*6ef0*/  FFMA R20, R49, R2, R20 ;  /* 0x0000000231147223 */ /* 0x000fe20000000014 */
[----:B------:R-:W-:Y:S01]  /*6f00*/  FMUL R27, R47, R27 ;  /* 0x0000001b2f1b7220 */ /* 0x000fe20000400000 */
[C---:B------:R-:W-:Y:S01]  /*6f10*/  FFMA R21, R49.reuse, R0, R21 ;  /* 0x0000000031157223 */ /* 0x040fe20000000015 */
[----:B------:R-:W-:Y:S02]  /*6f20*/  HADD2.F32 R0, -RZ, R71.H1_H1 ;  /* 0x30000047ff007230 */ /* 0x000fe40000004100 */
[----:B------:R-:W-:Y:S01]  /*6f30*/  FFMA R22, R49, R3, R22 ;  /* 0x0000000331167223 */ /* 0x000fe20000000016 */
[--C-:B------:R-:W-:Y:S02]  /*6f40*/  HADD2.F32 R2, -RZ, R76.reuse.H0_H0 ;  /* 0x2000004cff027230 */ /* 0x100fe40000004100 */
[C---:B------:R-:W-:Y:S01]  /*6f50*/  FMUL R25, R47.reuse, R29 ;  /* 0x0000001d2f197220 */ /* 0x040fe20000400000 */
[----:B------:R-:W-:Y:S02]  /*6f60*/  HADD2.F32 R3, -RZ, R76.H1_H1 ;  /* 0x3000004cff037230 */ /* 0x000fe40000004100 */
[----:B------:R-:W-:Y:S01]  /*6f70*/  FMUL R26, R47, R30 ;  /* 0x0000001e2f1a7220 */ /* 0x000fe20000400000 */
[C---:B------:R-:W-:Y:S01]  /*6f80*/  FFMA R27, R49.reuse, R0, R27 ;  /* 0x00000000311b7223 */ /* 0x040fe2000000001b */
[C---:B------:R-:W-:Y:S01]  /*6f90*/  FFMA R24, R49.reuse, R2, R24 ;  /* 0x0000000231187223 */ /* 0x040fe20000000018 */
[----:B------:R-:W-:Y:S02]  /*6fa0*/  HADD2.F32 R0, -RZ, R77.H1_H1 ;  /* 0x3000004dff007230 */ /* 0x000fe40000004100 */
[----:B------:R-:W-:Y:S01]  /*6fb0*/  FFMA R25, R49, R3, R25 ;  /* 0x0000000331197223 */ /* 0x000fe20000000019 */
[----:B------:R-:W-:Y:S01]  /*6fc0*/  FMUL R31, R47, R31 ;  /* 0x0000001f2f1f7220 */ /* 0x000fe20000400000 */
[--C-:B------:R-:W-:Y:S02]  /*6fd0*/  HADD2.F32 R2, -RZ, R78.reuse.H0_H0 ;  /* 0x2000004eff027230 */ /* 0x100fe40000004100 */
[----:B------:R-:W-:Y:S01]  /*6fe0*/  FFMA R26, R49, R4, R26 ;  /* 0x00000004311a7223 */ /* 0x000fe2000000001a */
[----:B------:R-:W-:Y:S02]  /*6ff0*/  HADD2.F32 R3, -RZ, R78.H1_H1 ;  /* 0x3000004eff037230 */ /* 0x000fe40000004100 */
[C---:B------:R-:W-:Y:S01]  /*7000*/  FMUL R29, R47.reuse, R33 ;  /* 0x000000212f1d7220 */ /* 0x040fe20000400000 */
[--C-:B------:R-:W-:Y:S02]  /*7010*/  HADD2.F32 R4, -RZ, R79.reuse.H0_H0 ;  /* 0x2000004fff047230 */ /* 0x100fe40000004100 */
[----:B------:R-:W-:Y:S01]  /*7020*/  FMUL R30, R47, R34 ;  /* 0x000000222f1e7220 */ /* 0x000fe20000400000 */
[----:B------:R-:W-:Y:S02]  /*7030*/  HADD2.F32 R5, -RZ, R79.H1_H1 ;  /* 0x3000004fff057230 */ /* 0x000fe40000004100 */
[----:B------:R-:W-:Y:S01]  /*7040*/  FFMA R31, R49, R0, R31 ;  /* 0x00000000311f7223 */ /* 0x000fe2000000001f */
[----:B------:R-:W-:Y:S01]  /*7050*/  FMUL R35, R47, R35 ;  /* 0x000000232f237220 */ /* 0x000fe20000400000 */
[C---:B------:R-:W-:Y:S01]  /*7060*/  FFMA R28, R49.reuse, R2, R28 ;  /* 0x00000002311c7223 */ /* 0x040fe2000000001c */
[C---:B------:R-:W-:Y:S01]  /*7070*/  FFMA R29, R49.reuse, R3, R29 ;  /* 0x00000003311d7223 */ /* 0x040fe2000000001d */
[----:B------:R-:W-:Y:S01]  /*7080*/  FFMA R30, R49, R4, R30 ;  /* 0x00000004311e7223 */ /* 0x000fe2000000001e */
[----:B------:R-:W-:Y:S01]  /*7090*/  F2FP.F16.F32.PACK_AB R17, R23, R18 ;  /* 0x000000121711723e */ /* 0x000fe200000000ff */
[----:B------:R-:W-:Y:S01]  /*70a0*/  FFMA R35, R49, R5, R35 ;  /* 0x0000000531237223 */ /* 0x000fe20000000023 */
[----:B------:R-:W-:Y:S02]  /*70b0*/  F2FP.F16.F32.PACK_AB R18, R21, R20 ;  /* 0x000000141512723e */ /* 0x000fe400000000ff */
[----:B------:R-:W-:Y:S02]  /*70c0*/  F2FP.F16.F32.PACK_AB R19, R27, R22 ;  /* 0x000000161b13723e */ /* 0x000fe400000000ff */
[----:B------:R-:W-:Y:S02]  /*70d0*/  F2FP.F16.F32.PACK_AB R24, R25, R24 ;  /* 0x000000181918723e */ /* 0x000fe400000000ff */
[----:B------:R-:W-:Y:S01]  /*70e0*/  F2FP.F16.F32.PACK_AB R25, R31, R26 ;  /* 0x0000001a1f19723e */ /* 0x000fe200000000ff */
[----:B------:R1:W-:Y:S01]  /*70f0*/  STSM.16.M88.4 [R108+0x2000], R16 ;  /* 0x002000106c007844 */ /* 0x0003e20000000200 */
[----:B------:R-:W-:Y:S02]  /*7100*/  F2FP.F16.F32.PACK_AB R26, R29, R28 ;  /* 0x0000001c1d1a723e */ /* 0x000fe400000000ff */
[----:B------:R-:W-:Y:S02]  /*7110*/  F2FP.F16.F32.PACK_AB R27, R35, R30 ;  /* 0x0000001e231b723e */ /* 0x000fe400000000ff */
[----:B------:R-:W-:Y:S02]  /*7120*/  LEA R0, R65, UR48, 0x3 ;  /* 0x0000003041007c11 */ /* 0x000fe4000f8e18ff */
[----:B------:R-:W-:Y:S01]  /*7130*/  @P6 SHF.L.U32 R2, R98, 0x1f, RZ ;  /* 0x0000001f62026819 */ /* 0x000fe200000006ff */
[----:B------:R1:W-:Y:S01]  /*7140*/  STSM.16.M88.4 [R109+0x2000], R24 ;  /* 0x002000186d007844 */ /* 0x0003e20000000200 */
        /* <DEDUP_REMOVED lines=8> */
[----:B------:R-:W-:Y:S02]  /*71d0*/  UIADD3 UR8, UP0, UPT, UR52, 0x680, URZ ;  /* 0x0000068034087890 */ /* 0x000fe4000ff1e0ff */
[----:B------:R-:W-:Y:S02]  /*71e0*/  UIADD3 UR5, UPT, UPT, UR41, 0x40, URZ ;  /* 0x0000004029057890 */ /* 0x000fe4000fffe0ff */
[----:B------:R-:W-:Y:S02]  /*71f0*/  UIADD3 UR4, UPT, UPT, UR48, 0x2400, URZ ;  /* 0x0000240030047890 */ /* 0x000fe4000fffe0ff */
[----:B------:R-:W-:Y:S01]  /*7200*/  UIADD3.X UR9, UPT, UPT, URZ, UR53, URZ, UP0, !UPT ;  /* 0x00000035ff097290 */ /* 0x000fe200087fe4ff */
[----:B------:R-:W-:Y:S01]  /*7210*/  UMOV UR6, UR42 ;  /* 0x0000002a00067c82 */ /* 0x000fe20008000000 */
[----:B------:R-:W-:Y:S07]  /*7220*/  UMOV UR7, UR36 ;  /* 0x0000002400077c82 */ /* 0x000fee0008000000 */
[----:B------:R2:W-:Y:S01]  /*7230*/  UTMASTG.3D [UR4], [UR8] ;  /* 0x00000004080073b5 */ /* 0x0005e20008010000 */
[----:B------:R0:W-:Y:S01]  /*7240*/  UTMACMDFLUSH ;  /* 0x00000000000079b7 */ /* 0x0001e20000000000 */
[----:B--2---:R-:W-:Y:S04]  /*7250*/  DEPBAR.LE SB0, 0x1 ;  /* 0x000080400000791a */ /* 0x004fe80000000000 */
.L_x_108:
[----:B------:R-:W-:Y:S05]  /*7260*/  BSYNC.RECONVERGENT B0 ;  /* 0x0000000000007941 */ /* 0x000fea0003800200 */
.L_x_107:
[----:B------:R-:W-:Y:S01]  /*7270*/  BAR.SYNC.DEFER_BLOCKING 0x1, 0x80 ;  /* 0x0042000000007b1d */ /* 0x000fe20000010000 */
[----:B------:R-:W-:Y:S04]  /*7280*/  UIADD3 UR40, UPT, UPT, UR51, 0x1, URZ ;  /* 0x0000000133287890 */ /* 0x000fe8000fffe0ff */
[----:B------:R-:W-:Y:S04]  /*7290*/  UISETP.NE.AND UP0, UPT, UR40, 0x4, UPT ;  /* 0x000000042800788c */ /* 0x000fe8000bf05270 */
[----:B------:R-:W-:Y:S01]  /*72a0*/  USEL UR40, UR40, URZ, UP0 ;  /* 0x000000ff28287287 */ /* 0x000fe20008000000 */
[----:B------:R2:W-:Y:S01]  /*72b0*/  @P6 SYNCS.ARRIVE.TRANS64.RED.A1T0 RZ, [R74+URZ], RZ ;  /* 0x000000ff4aff69a7 */ /* 0x0005e200081004ff */
[----:B------:R-:W-:Y:S01]  /*72c0*/  BSSY B1, `(.L_x_109) ;  /* 0x0000018000017945 */ /* 0x000fe20003800000 */
[----:B------:R-:W3:Y:S02]  /*72d0*/  @P6 SYNCS.PHASECHK.TRANS64.TRYWAIT P0, [R0+URZ+0x40], R2 ;  /* 0x00004002000065a7 */ /* 0x000ee400080011ff */
[----:B---3--:R-:W-:Y:S01]  /*72e0*/  @P6 SEL R67, RZ, 0x1, !P0 ;  /* 0x00000001ff436807 */ /* 0x008fe20004000000 */
[----:B--2---:R-:W-:Y:S06]  /*72f0*/  @!P6 BRA `(.L_x_110) ;  /* 0x000000000050e947 */ /* 0x004fec0003800000 */
        /* <DEDUP_REMOVED lines=8> */
[----:B------:R-:W-:Y:S04]  /*7380*/  SHF.L.U32 R5, R98, 0x1f, RZ ;  /* 0x0000001f62057819 */ /* 0x000fe800000006ff */
[----:B------:R-:W2:Y:S02]  /*7390*/  SYNCS.PHASECHK.TRANS64.TRYWAIT P0, [R0+URZ+0x40], R5 ;  /* 0x00004005000075a7 */ /* 0x000ea400080011ff */
[----:B--2---:R-:W-:Y:S05]  /*73a0*/  @!P0 BRA `(.L_x_113) ;  /* 0x0000002400708947 */ /* 0x004fea0003800000 */
.L_x_112:
[----:B------:R-:W-:Y:S05]  /*73b0*/  BSYNC B0 ;  /* 0x0000000000007941 */ /* 0x000fea0003800000 */
.L_x_111:
[----:B------:R-:W-:Y:S02]  /*73c0*/  ISETP.NE.AND P0, PT, R72, RZ, PT ;  /* 0x000000ff4800720c */ /* 0x000fe40003f05270 */
[----:B------:R-:W-:Y:S11]  /*73d0*/  IADD3 R65, PT, PT, R65, 0x1, RZ ;  /* 0x0000000141417810 */ /* 0x000ff60007ffe0ff */
[----:B--2---:R-:W-:Y:S01]  /*73e0*/  @P0 IMAD.IADD R0, R99, 0x1, R2 ;  /* 0x0000000163000824 */ /* 0x004fe200078e0202 */
[----:B------:R-:W-:Y:S05]  /*73f0*/  @P0 WARPSYNC.ALL ;  /* 0x0000000000000948 */ /* 0x000fea0003800000 */
[----:B------:R2:W3:Y:S04]  /*7400*/  @P0 LDSM.16.M88.4 R56, [R4+UR48+0x400] ;  /* 0x000400300438083b */ /* 0x0004e80008000200 */
[----:B------:R2:W4:Y:S04]  /*7410*/  @P0 LDSM.16.M88.4 R60, [R3+0x400] ;  /* 0x00040000033c083b */ /* 0x0005280000000200 */
[----:B------:R2:W1:Y:S04]  /*7420*/  @P0 LDSM.16.M88.4 R68, [R2+0x400] ;  /* 0x000400000244083b */ /* 0x0004680000000200 */
[----:B------:R2:W1:Y:S02]  /*7430*/  @P0 LDSM.16.M88.4 R76, [R0+0x400] ;  /* 0x00040000004c083b */ /* 0x0004640000000200 */
.L_x_110:
[----:B------:R-:W-:Y:S05]  /*7440*/  BSYNC B1 ;  /* 0x0000000000017941 */ /* 0x000fea0003800000 */
.L_x_109:
[----:B--2---:R-:W-:Y:S05]  /*7450*/  VIADD R0, R48, 0x80 ;  /* 0x0000008030007836 */ /* 0x004fea0000000000 */
        /* <DEDUP_REMOVED lines=20> */
.L_x_114:
[----:B------:R-:W-:Y:S05]  /*75a0*/  WARPSYNC.ALL ;  /* 0x0000000000007948 */ /* 0x000fea0003800000 */
[----:B------:R-:W-:Y:S01]  /*75b0*/  R2UR UR4, R48 ;  /* 0x00000000300472ca */ /* 0x000fe200000e0000 */
[--C-:B---3--:R-:W-:Y:S01]  /*75c0*/  HADD2.F32 R3, -RZ, R56.reuse.H0_H0 ;  /* 0x20000038ff037230 */ /* 0x108fe20000004100 */
        /* <DEDUP_REMOVED lines=35> */
[--C-:B----4-:R-:W-:Y:S01]  /*7800*/  HADD2.F32 R0, -RZ, R60.reuse.H0_H0 ;  /* 0x2000003cff007230 */ /* 0x110fe20000004100 */
        /* <DEDUP_REMOVED lines=107> */
.L_x_116:
[----:B------:R-:W-:Y:S05]  /*7ec0*/  BSYNC.RECONVERGENT B0 ;  /* 0x0000000000007941 */ /* 0x000fea0003800200 */
.L_x_115:
        /* <DEDUP_REMOVED lines=20> */
.L_x_120:
[----:B------:R-:W-:Y:S05]  /*8010*/  BSYNC B0 ;  /* 0x0000000000007941 */ /* 0x000fea0003800000 */
.L_x_119:
[----:B------:R-:W-:Y:S11]  /*8020*/  ISETP.NE.AND P0, PT, R72, RZ, PT ;  /* 0x000000ff4800720c */ /* 0x000ff60003f05270 */
[----:B------:R-:W-:Y:S02]  /*8030*/  @!UPT UIADD3 URZ, UPT, UPT, URZ, URZ, URZ ;  /* 0x000000fffffff290 */ /* 0x000fe4000fffe0ff */
[----:B--2---:R-:W-:Y:S01]  /*8040*/  @P0 IADD3 R0, PT, PT, R99, R73, RZ ;  /* 0x0000004963000210 */ /* 0x004fe20007ffe0ff */
[----:B------:R-:W-:Y:S05]  /*8050*/  @P0 WARPSYNC.ALL ;  /* 0x0000000000000948 */ /* 0x000fea0003800000 */
[----:B------:R2:W3:Y:S04]  /*8060*/  @P0 LDSM.16.M88.4 R56, [R65+UR48+0x400] ;  /* 0x000400304138083b */ /* 0x0004e80008000200 */
[----:B------:R2:W4:Y:S04]  /*8070*/  @P0 LDSM.16.M88.4 R60, [R3+0x400] ;  /* 0x00040000033c083b */ /* 0x0005280000000200 */
[----:B------:R2:W1:Y:S04]  /*8080*/  @P0 LDSM.16.M88.4 R68, [R73+0x400] ;  /* 0x000400004944083b */ /* 0x0004680000000200 */
[----:B------:R2:W1:Y:S02]  /*8090*/  @P0 LDSM.16.M88.4 R76, [R0+0x400] ;  /* 0x00040000004c083b */ /* 0x0004640000000200 */
.L_x_118:
[----:B------:R-:W-:Y:S05]  /*80a0*/  BSYNC B1 ;  /* 0x0000000000017941 */ /* 0x000fea0003800000 */
.L_x_117:
        /* <DEDUP_REMOVED lines=21> */
.L_x_122:
[----:B------:R-:W-:Y:S01]  /*8200*/  ISETP.NE.AND P0, PT, R101, RZ, PT ;  /* 0x000000ff6500720c */ /* 0x000fe20003f05270 */
[----:B------:R-:W-:Y:S05]  /*8210*/  WARPSYNC.ALL ;  /* 0x0000000000007948 */ /* 0x000fea0003800000 */
[----:B------:R-:W-:Y:S01]  /*8220*/  R2UR UR4, R48 ;  /* 0x00000000300472ca */ /* 0x000fe200000e0000 */
[--C-:B---3--:R-:W-:Y:S01]  /*8230*/  HADD2.F32 R0, -RZ, R56.reuse.H0_H0 ;  /* 0x20000038ff007230 */ /* 0x108fe20000004100 */
[----:B------:R-:W-:Y:S01]  /*8240*/  R2UR UR5, R64 ;  /* 0x00000000400572ca */ /* 0x000fe200000e0000 */
[----:B------:R-:W-:Y:S01]  /*8250*/  HADD2.F32 R2, -RZ, R56.H1_H1 ;  /* 0x30000038ff027230 */ /* 0x000fe20000004100 */
[----:B------:R-:W-:Y:S01]  /*8260*/  BSSY.RECONVERGENT B0, `(.L_x_123) ;  /* 0x0000089000007945 */ /* 0x000fe20003800200 */
[--C-:B------:R-:W-:Y:S02]  /*8270*/  HADD2.F32 R3, -RZ, R57.reuse.H0_H0 ;  /* 0x20000039ff037230 */ /* 0x100fe40000004100 */
[----:B------:R-:W-:Y:S02]  /*8280*/  HADD2.F32 R48, -RZ, R57.H1_H1 ;  /* 0x30000039ff307230 */ /* 0x000fe40000004100 */
[--C-:B------:R-:W-:Y:S02]  /*8290*/  HADD2.F32 R50, -RZ, R58.reuse.H0_H0 ;  /* 0x2000003aff327230 */ /* 0x100fe40000004100 */
[----:B------:R-:W-:Y:S02]  /*82a0*/  HADD2.F32 R51, -RZ, R58.H1_H1 ;  /* 0x3000003aff337230 */ /* 0x000fe40000004100 */
[----:B-1----:R-:W1:Y:S01]  /*82b0*/  LDTM.16dp256bit.x8 R4, tmem[UR4+0xc0] ;  /* 0x0000c004000479ee */ /* 0x002e6200081a0000 */
[----:B------:R-:W-:Y:S01]  /*82c0*/  NOP ;  /* 0x0000000000007918 */ /* 0x000fe20000000000 */
[----:B------:R-:W-:Y:S01]  /*82d0*/  UIADD3 UR5, UPT, UPT, UR5, 0xd0, URZ ;  /* 0x000000d005057890 */ /* 0x000fe2000fffe0ff */
[--C-:B------:R-:W-:Y:S02]  /*82e0*/  HADD2.F32 R52, -RZ, R59.reuse.H0_H0 ;  /* 0x2000003bff347230 */ /* 0x100fe40000004100 */
[----:B------:R-:W-:Y:S01]  /*82f0*/  HADD2.F32 R53, -RZ, R59.H1_H1 ;  /* 0x3000003bff357230 */ /* 0x000fe20000004100 */
[----:B------:R-:W-:Y:S01]  /*8300*/  UPRMT UR5, UR37, 0x654, UR5 ;  /* 0x0000065425057896 */ /* 0x000fe20008000005 */
[--C-:B----4-:R-:W-:Y:S02]  /*8310*/  HADD2.F32 R54, -RZ, R60.reuse.H0_H0 ;  /* 0x2000003cff367230 */ /* 0x110fe40000004100 */
[----:B------:R-:W-:Y:S02]  /*8320*/  HADD2.F32 R55, -RZ, R60.H1_H1 ;  /* 0x3000003cff377230 */ /* 0x000fe40000004100 */
[--C-:B------:R-:W-:Y:S02]  /*8330*/  HADD2.F32 R56, -RZ, R61.reuse.H0_H0 ;  /* 0x2000003dff387230 */ /* 0x100fe40000004100 */
[----:B------:R-:W-:Y:S02]  /*8340*/  HADD2.F32 R57, -RZ, R61.H1_H1 ;  /* 0x3000003dff397230 */ /* 0x000fe40000004100 */
[----:B-1----:R-:W-:Y:S01]  /*8350*/  SYNCS.ARRIVE.TRANS64.RED.A1T0 RZ, [UR5], RZ ;  /* 0x000000ffffff79a7 */ /* 0x002fe20008100405 */
[--C-:B------:R-:W-:Y:S02]  /*8360*/  HADD2.F32 R58, -RZ, R62.reuse.H0_H0 ;  /* 0x2000003eff3a7230 */ /* 0x100fe40000004100 */
[----:B------:R-:W-:Y:S02]  /*8370*/  HADD2.F32 R59, -RZ, R62.H1_H1 ;  /* 0x3000003eff3b7230 */ /* 0x000fe40000004100 */
[--C-:B------:R-:W-:Y:S02]  /*8380*/  HADD2.F32 R60, -RZ, R63.reuse.H0_H0 ;  /* 0x2000003fff3c7230 */ /* 0x100fe40000004100 */
[----:B------:R-:W-:Y:S02]  /*8390*/  HADD2.F32 R61, -RZ, R63.H1_H1 ;  /* 0x3000003fff3d7230 */ /* 0x000fe40000004100 */
[C---:B------:R-:W-:Y:S01]  /*83a0*/  FMUL R4, R47.reuse, R4 ;  /* 0x000000042f047220 */ /* 0x040fe20000400000 */
[C---:B------:R-:W-:Y:S01]  /*83b0*/  FMUL R5, R47.reuse, R5 ;  /* 0x000000052f057220 */ /* 0x040fe20000400000 */
[C---:B------:R-:W-:Y:S01]  /*83c0*/  FMUL R6, R47.reuse, R6 ;  /* 0x000000062f067220 */ /* 0x040fe20000400000 */
[----:B------:R-:W-:Y:S01]  /*83d0*/  FMUL R7, R47, R7 ;  /* 0x000000072f077220 */ /* 0x000fe20000400000 */
[C---:B------:R-:W-:Y:S01]  /*83e0*/  FFMA R4, R49.reuse, R0, R4 ;  /* 0x0000000031047223 */ /* 0x040fe20000000004 */
[C---:B------:R-:W-:Y:S01]  /*83f0*/  FFMA R5, R49.reuse, R2, R5 ;  /* 0x0000000231057223 */ /* 0x040fe20000000005 */
[C---:B------:R-:W-:Y:S01]  /*8400*/  FFMA R6, R49.reuse, R3, R6 ;  /* 0x0000000331067223 */ /* 0x040fe20000000006 */
[----:B------:R-:W-:Y:S01]  /*8410*/  FFMA R7, R49, R48, R7 ;  /* 0x0000003031077223 */ /* 0x000fe20000000007 */
[C---:B------:R-:W-:Y:S01]  /*8420*/  FMUL R8, R47.reuse, R8 ;  /* 0x000000082f087220 */ /* 0x040fe20000400000 */
[----:B------:R-:W-:Y:S01]  /*8430*/  FMUL R9, R47, R9 ;  /* 0x000000092f097220 */ /* 0x000fe20000400000 */
[----:B------:R-:W-:Y:S01]  /*8440*/  F2FP.F16.F32.PACK_AB R4, R5, R4 ;  /* 0x000000040504723e */ /* 0x000fe200000000ff */
[----:B------:R-:W-:Y:S01]  /*8450*/  FMUL R0, R47, R10 ;  /* 0x0000000a2f007220 */ /* 0x000fe20000400000 */
[----:B------:R-:W-:Y:S01]  /*8460*/  F2FP.F16.F32.PACK_AB R5, R7, R6 ;  /* 0x000000060705723e */ /* 0x000fe200000000ff */
[C---:B------:R-:W-:Y:S01]  /*8470*/  FFMA R8, R49.reuse, R50, R8 ;  /* 0x0000003231087223 */ /* 0x040fe20000000008 */
[C---:B------:R-:W-:Y:S01]  /*8480*/  FFMA R9, R49.reuse, R51, R9 ;  /* 0x0000003331097223 */ /* 0x040fe20000000009 */
[----:B------:R-:W-:Y:S01]  /*8490*/  FFMA R0, R49, R52, R0 ;  /* 0x0000003431007223 */ /* 0x000fe20000000000 */
[C---:B------:R-:W-:Y:S01]  /*84a0*/  FMUL R2, R47.reuse, R11 ;  /* 0x0000000b2f027220 */ /* 0x040fe20000400000 */
[C---:B------:R-:W-:Y:S01]  /*84b0*/  FMUL R3, R47.reuse, R12 ;  /* 0x0000000c2f037220 */ /* 0x040fe20000400000 */
[----:B------:R-:W-:Y:S01]  /*84c0*/  FMUL R10, R47, R13 ;  /* 0x0000000d2f0a7220 */ /* 0x000fe20000400000 */
[----:B------:R-:W-:Y:S01]  /*84d0*/  F2FP.F16.F32.PACK_AB R6, R9, R8 ;  /* 0x000000080906723e */ /* 0x000fe200000000ff */
[C---:B------:R-:W-:Y:S01]  /*84e0*/  FFMA R2, R49.reuse, R53, R2 ;  /* 0x0000003531027223 */ /* 0x040fe20000000002 */
[C---:B------:R-:W-:Y:S01]  /*84f0*/  FFMA R3, R49.reuse, R54, R3 ;  /* 0x0000003631037223 */ /* 0x040fe20000000003 */
[----:B------:R-:W-:Y:S01]  /*8500*/  FFMA R10, R49, R55, R10 ;  /* 0x00000037310a7223 */ /* 0x000fe2000000000a */
[C---:B------:R-:W-:Y:S01]  /*8510*/  FMUL R11, R47.reuse, R14 ;  /* 0x0000000e2f0b7220 */ /* 0x040fe20000400000 */
[C---:B------:R-:W-:Y:S01]  /*8520*/  FMUL R15, R47.reuse, R15 ;  /* 0x0000000f2f0f7220 */ /* 0x040fe20000400000 */
[----:B------:R-:W-:Y:S01]  /*8530*/  F2FP.F16.F32.PACK_AB R7, R2, R0 ;  /* 0x000000000207723e */ /* 0x000fe200000000ff */
[----:B------:R-:W-:Y:S01]  /*8540*/  FMUL R12, R47, R16 ;  /* 0x000000102f0c7220 */ /* 0x000fe20000400000 */
[----:B------:R-:W-:Y:S01]  /*8550*/  F2FP.F16.F32.PACK_AB R8, R10, R3 ;  /* 0x000000030a08723e */ /* 0x000fe200000000ff */
[C---:B------:R-:W-:Y:S01]  /*8560*/  FFMA R11, R49.reuse, R56, R11 ;  /* 0x00000038310b7223 */ /* 0x040fe2000000000b */
[C---:B------:R-:W-:Y:S01]  /*8570*/  FFMA R15, R49.reuse, R57, R15 ;  /* 0x00000039310f7223 */ /* 0x040fe2000000000f */
[----:B------:R1:W-:Y:S01]  /*8580*/  STSM.16.M88.4 [R107+0x6400], R4 ;  /* 0x006400046b007844 */ /* 0x0003e20000000200 */
[----:B------:R-:W-:Y:S01]  /*8590*/  FFMA R12, R49, R58, R12 ;  /* 0x0000003a310c7223 */ /* 0x000fe2000000000c */
[C---:B------:R-:W-:Y:S01]  /*85a0*/  FMUL R13, R47.reuse, R17 ;  /* 0x000000112f0d7220 */ /* 0x040fe20000400000 */
[----:B------:R-:W-:Y:S01]  /*85b0*/  FMUL R14, R47, R18 ;  /* 0x000000122f0e7220 */ /* 0x000fe20000400000 */
[----:B------:R-:W-:Y:S01]  /*85c0*/  F2FP.F16.F32.PACK_AB R9, R15, R11 ;  /* 0x0000000b0f09723e */ /* 0x000fe200000000ff */
[--C-:B------:R-:W-:Y:S02]  /*85d0*/  HADD2.F32 R62, -RZ, R68.reuse.H0_H0 ;  /* 0x20000044ff3e7230 */ /* 0x100fe40000004100 */
[C---:B------:R-:W-:Y:S01]  /*85e0*/  FFMA R13, R49.reuse, R59, R13 ;  /* 0x0000003b310d7223 */ /* 0x040fe2000000000d */
[----:B------:R-:W-:Y:S01]  /*85f0*/  FFMA R14, R49, R60, R14 ;  /* 0x0000003c310e7223 */ /* 0x000fe2000000000e */
[C---:B------:R-:W-:Y:S01]  /*8600*/  FMUL R19, R47.reuse, R19 ;  /* 0x000000132f137220 */ /* 0x040fe20000400000 */
[----:B------:R-:W-:Y:S02]  /*8610*/  HADD2.F32 R63, -RZ, R68.H1_H1 ;  /* 0x30000044ff3f7230 */ /* 0x000fe40000004100 */
[----:B------:R-:W-:Y:S01]  /*8620*/  FMUL R16, R47, R20 ;  /* 0x000000142f107220 */ /* 0x000fe20000400000 */
[----:B------:R-:W-:Y:S01]  /*8630*/  F2FP.F16.F32.PACK_AB R10, R13, R12 ;  /* 0x0000000c0d0a723e */ /* 0x000fe200000000ff */
[C---:B------:R-:W-:Y:S01]  /*8640*/  FFMA R19, R49.reuse, R61, R19 ;  /* 0x0000003d31137223 */ /* 0x040fe20000000013 */
[--C-:B------:R-:W-:Y:S02]  /*8650*/  HADD2.F32 R64, -RZ, R69.reuse.H0_H0 ;  /* 0x20000045ff407230 */ /* 0x100fe40000004100 */
[----:B------:R-:W-:Y:S01]  /*8660*/  FFMA R16, R49, R62, R16 ;  /* 0x0000003e31107223 */ /* 0x000fe20000000010 */
[----:B------:R-:W-:Y:S01]  /*8670*/  FMUL R17, R47, R21 ;  /* 0x000000152f117220 */ /* 0x000fe20000400000 */
[----:B------:R-:W-:Y:S01]  /*8680*/  HADD2.F32 R65, -RZ, R69.H1_H1 ;  /* 0x30000045ff417230 */ /* 0x000fe20000004100 */
[----:B------:R-:W-:Y:S01]  /*8690*/  F2FP.F16.F32.PACK_AB R11, R19, R14 ;  /* 0x0000000e130b723e */ /* 0x000fe200000000ff */
[----:B------:R-:W-:Y:S01]  /*86a0*/  FMUL R18, R47, R22 ;  /* 0x000000162f127220 */ /* 0x000fe20000400000 */
[----:B------:R-:W-:Y:S01]  /*86b0*/  FFMA R17, R49, R63, R17 ;  /* 0x0000003f31117223 */ /* 0x000fe20000000011 */
[--C-:B------:R-:W-:Y:S02]  /*86c0*/  HADD2.F32 R66, -RZ, R70.reuse.H0_H0 ;  /* 0x20000046ff427230 */ /* 0x100fe40000004100 */
[----:B------:R-:W-:Y:S01]  /*86d0*/  FMUL R23, R47, R23 ;  /* 0x000000172f177220 */ /* 0x000fe20000400000 */
[----:B------:R1:W-:Y:S01]  /*86e0*/  STSM.16.M88.4 [R106+0x6400], R8 ;  /* 0x006400086a007844 */ /* 0x0003e20000000200 */
[----:B------:R-:W-:Y:S01]  /*86f0*/  FFMA R18, R49, R64, R18 ;  /* 0x0000004031127223 */ /* 0x000fe20000000012 */
[----:B------:R-:W-:Y:S01]  /*8700*/  F2FP.F16.F32.PACK_AB R16, R17, R16 ;  /* 0x000000101110723e */ /* 0x000fe200000000ff */
[----:B------:R-:W-:Y:S01]  /*8710*/  FFMA R23, R49, R65, R23 ;  /* 0x0000004131177223 */ /* 0x000fe20000000017 */
[----:B------:R-:W-:Y:S02]  /*8720*/  HADD2.F32 R67, -RZ, R70.H1_H1 ;  /* 0x30000046ff437230 */ /* 0x000fe40000004100 */
[C---:B------:R-:W-:Y:S01]  /*8730*/  FMUL R20, R47.reuse, R24 ;  /* 0x000000182f147220 */ /* 0x040fe20000400000 */
[--C-:B------:R-:W-:Y:S02]  /*8740*/  HADD2.F32 R68, -RZ, R71.reuse.H0_H0 ;  /* 0x20000047ff447230 */ /* 0x100fe40000004100 */
[----:B------:R-:W-:Y:S01]  /*8750*/  FMUL R21, R47, R25 ;  /* 0x000000192f157220 */ /* 0x000fe20000400000 */
[----:B------:R-:W-:Y:S01]  /*8760*/  F2FP.F16.F32.PACK_AB R17, R23, R18 ;  /* 0x000000121711723e */ /* 0x000fe200000000ff */
[C---:B------:R-:W-:Y:S01]  /*8770*/  FFMA R20, R49.reuse, R66, R20 ;  /* 0x0000004231147223 */ /* 0x040fe20000000014 */
[----:B------:R-:W-:Y:S02]  /*8780*/  HADD2.F32 R69, -RZ, R71.H1_H1 ;  /* 0x30000047ff457230 */ /* 0x000fe40000004100 */
[----:B------:R-:W-:Y:S01]  /*8790*/  FFMA R21, R49, R67, R21 ;  /* 0x0000004331157223 */ /* 0x000fe20000000015 */
[C---:B------:R-:W-:Y:S01]  /*87a0*/  FMUL R22, R47.reuse, R26 ;  /* 0x0000001a2f167220 */ /* 0x040fe20000400000 */
[--C-:B------:R-:W-:Y:S02]  /*87b0*/  HADD2.F32 R70, -RZ, R76.reuse.H0_H0 ;  /* 0x2000004cff467230 */ /* 0x100fe40000004100 */
[C---:B------:R-:W-:Y:S01]  /*87c0*/  FMUL R27, R47.reuse, R27 ;  /* 0x0000001b2f1b7220 */ /* 0x040fe20000400000 */
[----:B------:R-:W-:Y:S02]  /*87d0*/  HADD2.F32 R71, -RZ, R76.H1_H1 ;  /* 0x3000004cff477230 */ /* 0x000fe40000004100 */
[C---:B------:R-:W-:Y:S01]  /*87e0*/  FMUL R24, R47.reuse, R28 ;  /* 0x0000001c2f187220 */ /* 0x040fe20000400000 */
[--C-:B------:R-:W-:Y:S02]  /*87f0*/  HADD2.F32 R72, -RZ, R77.reuse.H0_H0 ;  /* 0x2000004dff487230 */ /* 0x100fe40000004100 */
[----:B------:R-:W-:Y:S01]  /*8800*/  FMUL R25, R47, R29 ;  /* 0x0000001d2f197220 */ /* 0x000fe20000400000 */
[----:B------:R-:W-:Y:S01]  /*8810*/  FFMA R22, R49, R68, R22 ;  /* 0x0000004431167223 */ /* 0x000fe20000000016 */
[----:B------:R-:W-:Y:S02]  /*8820*/  HADD2.F32 R73, -RZ, R77.H1_H1 ;  /* 0x3000004dff497230 */ /* 0x000fe40000004100 */
[----:B------:R-:W-:Y:S01]  /*8830*/  FMUL R26, R47, R30 ;  /* 0x0000001e2f1a7220 */ /* 0x000fe20000400000 */
[----:B------:R-:W-:Y:S01]  /*8840*/  FFMA R27, R49, R69, R27 ;  /* 0x00000045311b7223 */ /* 0x000fe2000000001b */
        /* <DEDUP_REMOVED lines=12> */
[----:B------:R-:W-:Y:S01]  /*8910*/  FMUL R35, R47, R35 ;  /* 0x000000232f237220 */ /* 0x000fe20000400000 */
[C---:B------:R-:W-:Y:S01]  /*8920*/  FFMA R28, R49.reuse, R74, R28 ;  /* 0x0000004a311c7223 */ /* 0x040fe2000000001c */
[C---:B------:R-:W-:Y:S01]  /*8930*/  FFMA R29, R49.reuse, R75, R29 ;  /* 0x0000004b311d7223 */ /* 0x040fe2000000001d */
[C---:B------:R-:W-:Y:S01]  /*8940*/  FFMA R30, R49.reuse, R76, R30 ;  /* 0x0000004c311e7223 */ /* 0x040fe2000000001e */
[----:B------:R-:W-:Y:S01]  /*8950*/  FFMA R35, R49, R77, R35 ;  /* 0x0000004d31237223 */ /* 0x000fe20000000023 */
[----:B------:R-:W-:Y:S02]  /*8960*/  F2FP.F16.F32.PACK_AB R18, R21, R20 ;  /* 0x000000141512723e */ /* 0x000fe400000000ff */
[----:B------:R-:W-:Y:S02]  /*8970*/  F2FP.F16.F32.PACK_AB R19, R27, R22 ;  /* 0x000000161b13723e */ /* 0x000fe400000000ff */
[----:B------:R-:W-:Y:S02]  /*8980*/  F2FP.F16.F32.PACK_AB R24, R25, R24 ;  /* 0x000000181918723e */ /* 0x000fe400000000ff */
[----:B------:R-:W-:Y:S01]  /*8990*/  F2FP.F16.F32.PACK_AB R25, R31, R26 ;  /* 0x0000001a1f19723e */ /* 0x000fe200000000ff */
[----:B------:R1:W-:Y:S01]  /*89a0*/  STSM.16.M88.4 [R108+0x6000], R16 ;  /* 0x006000106c007844 */ /* 0x0003e20000000200 */
[----:B------:R-:W-:Y:S02]  /*89b0*/  F2FP.F16.F32.PACK_AB R26, R29, R28 ;  /* 0x0000001c1d1a723e */ /* 0x000fe400000000ff */
[----:B------:R-:W-:Y:S05]  /*89c0*/  F2FP.F16.F32.PACK_AB R27, R35, R30 ;  /* 0x0000001e231b723e */ /* 0x000fea00000000ff */
        /* <DEDUP_REMOVED lines=18> */
.L_x_124:
[----:B------:R-:W-:Y:S05]  /*8af0*/  BSYNC.RECONVERGENT B0 ;  /* 0x0000000000007941 */ /* 0x000fea0003800200 */
.L_x_123:
[----:B------:R-:W-:Y:S01]  /*8b00*/  BAR.SYNC.DEFER_BLOCKING 0x1, 0x80 ;  /* 0x0042000000007b1d */ /* 0x000fe20000010000 */
[----:B------:R-:W-:Y:S01]  /*8b10*/  UISETP.NE.AND UP0, UPT, UR49, -0x4, UPT ;  /* 0xfffffffc3100788c */ /* 0x000fe2000bf05270 */
[----:B------:R-:W-:Y:S08]  /*8b20*/  IADD3 R45, PT, PT, R45, 0x1, RZ ;  /* 0x000000012d2d7810 */ /* 0x000ff00007ffe0ff */
[----:B------:R-:W-:Y:S05]  /*8b30*/  BRA.U !UP0, `(.L_x_125) ;  /* 0x0000000108287547 */ /* 0x000fea000b800000 */
[----:B------:R-:W-:Y:S01]  /*8b40*/  ISETP.NE.AND P0, PT, R105, RZ, PT ;  /* 0x000000ff6900720c */ /* 0x000fe20003f05270 */
[----:B------:R-:W-:Y:S01]  /*8b50*/  IMAD.U32 R2, RZ, RZ, UR51 ;  /* 0x00000033ff027e24 */ /* 0x000fe2000f8e00ff */
[----:B------:R-:W-:Y:S01]  /*8b60*/  UIADD3 UR51, UPT, UPT, UR51, 0x1, URZ ;  /* 0x0000000133337890 */ /* 0x000fe2000fffe0ff */
[----:B------:R-:W-:Y:S03]  /*8b70*/  IMAD.U32 R0, RZ, RZ, UR37 ;  /* 0x00000025ff007e24 */ /* 0x000fe6000f8e00ff */
[----:B------:R-:W-:Y:S04]  /*8b80*/  UISETP.NE.AND UP0, UPT, UR51, 0x4, UPT ;  /* 0x000000043300788c */ /* 0x000fe8000bf05270 */
[----:B------:R-:W-:Y:S03]  /*8b90*/  USEL UR51, UR51, URZ, UP0 ;  /* 0x000000ff33337287 */ /* 0x000fe60008000000 */
[----:B------:R-:W-:Y:S05]  /*8ba0*/  @P0 LEA R2, R2, UR48, 0x3 ;  /* 0x0000003002020c11 */ /* 0x000fea000f8e18ff */
[----:B------:R-:W-:Y:S05]  /*8bb0*/  @P0 VIADD R2, R2, 0x60 ;  /* 0x0000006002020836 */ /* 0x000fea0000000000 */
[----:B------:R-:W-:Y:S04]  /*8bc0*/  @P0 PRMT R0, R0, 0x654, R2 ;  /* 0x0000065400000816 */ /* 0x000fe80000000002 */
[----:B------:R2:W-:Y:S03]  /*8bd0*/  @P0 SYNCS.ARRIVE.TRANS64.RED.A1T0 RZ, [R0+URZ], RZ ;  /* 0x000000ff00ff09a7 */ /* 0x0005e600081004ff */
.L_x_125:
[----:B------:R-:W-:Y:S01]  /*8be0*/  ISETP.NE.AND P2, PT, R102, RZ, PT ;  /* 0x000000ff6600720c */ /* 0x000fe20003f45270 */
[----:B------:R-:W-:Y:S01]  /*8bf0*/  UIADD3 UR49, UPT, UPT, UR49, 0x4, URZ ;  /* 0x0000000431317890 */ /* 0x000fe2000fffe0ff */
[----:B------:R-:W-:Y:S01]  /*8c00*/  ISETP.NE.AND P0, PT, R104, 0x2, PT ;  /* 0x000000026800780c */ /* 0x000fe20003f05270 */
[----:B------:R-:W-:Y:S01]  /*8c10*/  IMAD.IADD R14, R43, 0x1, R86 ;  /* 0x000000012b0e7824 */ /* 0x000fe200078e0256 */
[----:B------:R-:W-:Y:S01]  /*8c20*/  ISETP.NE.AND P1, PT, R45, 0x4, PT ;  /* 0x000000042d00780c */ /* 0x000fe20003f25270 */
[----:B------:R-:W-:Y:S01]  /*8c30*/  IMAD.IADD R15, R44, 0x1, R87 ;  /* 0x000000012c0f7824 */ /* 0x000fe200078e0257 */
[----:B------:R-:W-:Y:S02]  /*8c40*/  SEL R2, RZ, 0x1, P0 ;  /* 0x00000001ff027807 */ /* 0x000fe40000000000 */
[----:B--2---:R-:W-:Y:S02]  /*8c50*/  SEL R0, RZ, 0x1, P1 ;  /* 0x00000001ff007807 */ /* 0x004fe40000800000 */
[----:B------:R-:W-:Y:S02]  /*8c60*/  LOP3.LUT R96, R96, R2, RZ, 0x3c, !PT ;  /* 0x0000000260607212 */ /* 0x000fe400078e3cff */
[----:B------:R-:W-:Y:S02]  /*8c70*/  LOP3.LUT R97, R97, R0, RZ, 0x3c, !PT ;  /* 0x0000000061617212 */ /* 0x000fe400078e3cff */
[----:B------:R-:W-:Y:S02]  /*8c80*/  @P2 R2UR UR36, R95 ;  /* 0x000000005f2422ca */ /* 0x000fe400000e0000 */
[----:B------:R-:W-:Y:S02]  /*8c90*/  SEL R104, R104, RZ, P0 ;  /* 0x000000ff68687207 */ /* 0x000fe40000000000 */
[----:B------:R-:W-:Y:S01]  /*8ca0*/  SEL R45, R45, RZ, P1 ;  /* 0x000000ff2d2d7207 */ /* 0x000fe20000800000 */
[----:B------:R-:W-:Y:S10]  /*8cb0*/  @P2 BRA `(.L_x_126) ;  /* 0xffffffc000082947 */ /* 0x000ff4000383ffff */
[----:B------:R-:W-:-:S09]  /*8cc0*/  UISETP.NE.AND UP0, UPT, UR50, URZ, UPT ;  /* 0x000000ff3200728c */ /* 0x000fd2000bf05270 */
[----:B------:R-:W-:Y:S05]  /*8cd0*/  BRA.U !UP0, `(.L_x_127) ;  /* 0x0000000108487547 */ /* 0x000fea000b800000 */
[----:B------:R-:W2:Y:S02]  /*8ce0*/  LDCU.64 UR4, c[0x0][0x890] ;  /* 0x00011200ff0477ac */ /* 0x000ea40008000a00 */
[----:B--2---:R-:W-:-:S04]  /*8cf0*/  UISETP.NE.U32.AND UP0, UPT, UR4, URZ, UPT ;  /* 0x000000ff0400728c */ /* 0x004fc8000bf05070 */
[----:B------:R-:W-:-:S09]  /*8d00*/  UISETP.NE.AND.EX UP0, UPT, UR5, URZ, UPT, UP0 ;  /* 0x000000ff0500728c */ /* 0x000fd2000bf05300 */
[----:B------:R-:W-:Y:S05]  /*8d10*/  BRA.U UP0, `(.L_x_128) ;  /* 0x00000001000c7547 */ /* 0x000fea000b800000 */
[----:B------:R-:W-:-:S13]  /*8d20*/  FSETP.NEU.AND P0, PT, R49, RZ, PT ;  /* 0x000000ff3100720b */ /* 0x000fda0003f0d000 */
[----:B------:R-:W-:Y:S05]  /*8d30*/  @!P0 EXIT ;  /* 0x000000000000894d */ /* 0x000fea0003800000 */
[----:B------:R-:W-:Y:S05]  /*8d40*/  BRA `(.L_x_127) ;  /* 0x00000000002c7947 */ /* 0x000fea0003800000 */
.L_x_128:
[----:B------:R-:W-:Y:S01]  /*8d50*/  ISETP.NE.AND P0, PT, R103, RZ, PT ;  /* 0x000000ff6700720c */ /* 0x000fe20003f05270 */
[----:B------:R-:W-:-:S12]  /*8d60*/  BSSY.RECONVERGENT B0, `(.L_x_127) ;  /* 0x0000009000007945 */ /* 0x000fd80003800200 */
[----:B------:R-:W-:Y:S05]  /*8d70*/  @P0 BRA `(.L_x_129) ;  /* 0x0000000000140947 */ /* 0x000fea0003800000 */
[----:B------:R-:W2:Y:S02]  /*8d80*/  LDCU.64 UR4, c[0x0][0x888] ;  /* 0x00011100ff0477ac */ /* 0x000ea40008000a00 */
[----:B--2---:R-:W-:-:S04]  /*8d90*/  ISETP.NE.U32.AND P0, PT, RZ, UR4, PT ;  /* 0x00000004ff007c0c */ /* 0x004fc8000bf05070 */
[----:B------:R-:W-:-:S13]  /*8da0*/  ISETP.NE.AND.EX P0, PT, RZ, UR5, PT, P0 ;  /* 0x00000005ff007c0c */ /* 0x000fda000bf05300 */
[----:B------:R-:W-:Y:S05]  /*8db0*/  @!P0 EXIT ;  /* 0x000000000000894d */ /* 0x000fea0003800000 */
[----:B------:R-:W-:Y:S05]  /*8dc0*/  BRA `(.L_x_130) ;  /* 0x0000000000087947 */ /* 0x000fea0003800000 */
.L_x_129:
[----:B------:R-:W-:-:S13]  /*8dd0*/  FSETP.NEU.AND P0, PT, R49, RZ, PT ;  /* 0x000000ff3100720b */ /* 0x000fda0003f0d000 */
[----:B------:R-:W-:Y:S05]  /*8de0*/  @!P0 EXIT ;  /* 0x000000000000894d */ /* 0x000fea0003800000 */
.L_x_130:
[----:B------:R-:W-:Y:S05]  /*8df0*/  BSYNC.RECONVERGENT B0 ;  /* 0x0000000000007941 */ /* 0x000fea0003800200 */
.L_x_127:
[----:B------:R-:W-:Y:S01]  /*8e00*/  ULEA UR4, UR51, UR48, 0x3 ;  /* 0x0000003033047291 */ /* 0x000fe2000f8e18ff */
[----:B------:R-:W-:-:S04]  /*8e10*/  DEPBAR.LE SB0, 0x0 ;  /* 0x000080000000791a */ /* 0x000fc80000000000 */
[----:B------:R-:W-:-:S04]  /*8e20*/  UIADD3 UR4, UPT, UPT, UR4, 0x60, URZ ;  /* 0x0000006004047890 */ /* 0x000fc8000fffe0ff */
[----:B------:R-:W-:-:S09]  /*8e30*/  UPRMT UR4, UR37, 0x654, UR4 ;  /* 0x0000065425047896 */ /* 0x000fd20008000004 */
[----:B------:R-:W-:Y:S01]  /*8e40*/  SYNCS.ARRIVE.TRANS64.RED.A1T0 RZ, [UR4], RZ ;  /* 0x000000ffffff79a7 */ /* 0x000fe20008100404 */
[----:B------:R-:W-:Y:S05]  /*8e50*/  EXIT ;  /* 0x000000000000794d */ /* 0x000fea0003800000 */
.L_x_19:
[----:B--2---:R2:W1:Y:S02]  /*8e60*/  SYNCS.PHASECHK.TRANS64.TRYWAIT P0, [R2+URZ+0x100], R3 ;  /* 0x00010003020075a7 */ /* 0x00446400080011ff */
[----:B-1----:R-:W-:Y:S05]  /*8e70*/  @!P0 NANOSLEEP.SYNCS 0x989680 ;  /* 0x009896800000895d */ /* 0x002fea0003900000 */
[----:B------:R-:W1:Y:S02]  /*8e80*/  @!P0 SYNCS.PHASECHK.TRANS64 P0, [R2+URZ+0x100], R3 ;  /* 0x00010003020085a7 */ /* 0x000e6400080010ff */
[----:B-1----:R-:W-:Y:S05]  /*8e90*/  @!P0 BRA `(.L_x_19) ;  /* 0xfffffffc00f08947 */ /* 0x002fea000383ffff */
[----:B------:R-:W-:Y:S05]  /*8ea0*/  BRA `(.L_x_131) ;  /* 0xffffff8400cc7947 */ /* 0x000fea000383ffff */
.L_x_22:
[----:B-1----:R-:W-:-:S07]  /*8eb0*/  MOV R2, UR33 ;  /* 0x0000002100027c02 */ /* 0x002fce0008000f00 */
.L_x_132:
[----:B-1----:R1:W2:Y:S02]  /*8ec0*/  SYNCS.PHASECHK.TRANS64.TRYWAIT P0, [R2+URZ+0x20], R4 ;  /* 0x00002004020075a7 */ /* 0x0022a400080011ff */
[----:B--2---:R-:W-:Y:S05]  /*8ed0*/  @!P0 NANOSLEEP.SYNCS 0x989680 ;  /* 0x009896800000895d */ /* 0x004fea0003900000 */
[----:B------:R-:W2:Y:S02]  /*8ee0*/  @!P0 SYNCS.PHASECHK.TRANS64 P0, [R2+URZ+0x20], R4 ;  /* 0x00002004020085a7 */ /* 0x000ea400080010ff */
[----:B--2---:R-:W-:Y:S05]  /*8ef0*/  @!P0 BRA `(.L_x_132) ;  /* 0xfffffffc00f08947 */ /* 0x004fea000383ffff */
[----:B------:R-:W-:Y:S05]  /*8f00*/  BRA `(.L_x_21) ;  /* 0xffffff88001c7947 */ /* 0x000fea000383ffff */
.L_x_28:
[----:B-1----:R-:W-:-:S07]  /*8f10*/  MOV R2, UR17 ;  /* 0x0000001100027c02 */ /* 0x002fce0008000f00 */
.L_x_133:
[----:B-1----:R1:W2:Y:S02]  /*8f20*/  SYNCS.PHASECHK.TRANS64.TRYWAIT P0, [R2+URZ+0x20], R4 ;  /* 0x00002004020075a7 */ /* 0x0022a400080011ff */
[----:B--2---:R-:W-:Y:S05]  /*8f30*/  @!P0 NANOSLEEP.SYNCS 0x989680 ;  /* 0x009896800000895d */ /* 0x004fea0003900000 */
[----:B------:R-:W2:Y:S02]  /*8f40*/  @!P0 SYNCS.PHASECHK.TRANS64 P0, [R2+URZ+0x20], R4 ;  /* 0x00002004020085a7 */ /* 0x000ea400080010ff */
[----:B--2---:R-:W-:Y:S05]  /*8f50*/  @!P0 BRA `(.L_x_133) ;  /* 0xfffffffc00f08947 */ /* 0x004fea000383ffff */
[----:B------:R-:W-:Y:S05]  /*8f60*/  BRA `(.L_x_27) ;  /* 0xffffff8800c47947 */ /* 0x000fea000383ffff */
.L_x_32:
[----:B-1----:R1:W2:Y:S02]  /*8f70*/  SYNCS.PHASECHK.TRANS64.TRYWAIT P0, [R2+URZ+0x90], R3 ;  /* 0x00009003020075a7 */ /* 0x0022a400080011ff */
[----:B--2---:R-:W-:Y:S05]  /*8f80*/  @!P0 NANOSLEEP.SYNCS 0x989680 ;  /* 0x009896800000895d */ /* 0x004fea0003900000 */
[----:B------:R-:W2:Y:S02]  /*8f90*/  @!P0 SYNCS.PHASECHK.TRANS64 P0, [R2+URZ+0x90], R3 ;  /* 0x00009003020085a7 */ /* 0x000ea400080010ff */
[----:B--2---:R-:W-:Y:S05]  /*8fa0*/  @!P0 BRA `(.L_x_32) ;  /* 0xfffffffc00f08947 */ /* 0x004fea000383ffff */
[----:B------:R-:W-:Y:S05]  /*8fb0*/  BRA `(.L_x_134) ;  /* 0xffffff8c00547947 */ /* 0x000fea000383ffff */
.L_x_36:
[----:B----4-:R-:W-:-:S07]  /*8fc0*/  MOV R0, UR5 ;  /* 0x0000000500007c02 */ /* 0x010fce0008000f00 */
.L_x_135:
[----:B-1----:R1:W2:Y:S02]  /*8fd0*/  SYNCS.PHASECHK.TRANS64.TRYWAIT P0, [R0+URZ], R2 ;  /* 0x00000002000075a7 */ /* 0x0022a400080011ff */
[----:B--2---:R-:W-:Y:S05]  /*8fe0*/  @!P0 NANOSLEEP.SYNCS 0x989680 ;  /* 0x009896800000895d */ /* 0x004fea0003900000 */
[----:B------:R-:W2:Y:S02]  /*8ff0*/  @!P0 SYNCS.PHASECHK.TRANS64 P0, [R0+URZ], R2 ;  /* 0x00000002000085a7 */ /* 0x000ea400080010ff */
[----:B--2---:R-:W-:Y:S05]  /*9000*/  @!P0 BRA `(.L_x_135) ;  /* 0xfffffffc00f08947 */ /* 0x004fea000383ffff */
[----:B------:R-:W-:Y:S05]  /*9010*/  BRA `(.L_x_136) ;  /* 0xffffff9000c47947 */ /* 0x000fea000383ffff */
.L_x_37:
[----:B----4-:R-:W-:-:S07]  /*9020*/  MOV R0, UR5 ;  /* 0x0000000500007c02 */ /* 0x010fce0008000f00 */
.L_x_137:
[----:B-1----:R1:W2:Y:S02]  /*9030*/  SYNCS.PHASECHK.TRANS64.TRYWAIT P0, [R0+URZ], R3 ;  /* 0x00000003000075a7 */ /* 0x0022a400080011ff */
[----:B--2---:R-:W-:Y:S05]  /*9040*/  @!P0 NANOSLEEP.SYNCS 0x989680 ;  /* 0x009896800000895d */ /* 0x004fea0003900000 */
[----:B------:R-:W2:Y:S02]  /*9050*/  @!P0 SYNCS.PHASECHK.TRANS64 P0, [R0+URZ], R3 ;  /* 0x00000003000085a7 */ /* 0x000ea400080010ff */
[----:B--2---:R-:W-:Y:S05]  /*9060*/  @!P0 BRA `(.L_x_137) ;  /* 0xfffffffc00f08947 */ /* 0x004fea000383ffff */
[----:B------:R-:W-:Y:S05]  /*9070*/  BRA `(.L_x_138) ;  /* 0xffffff9000d07947 */ /* 0x000fea000383ffff */
.L_x_38:
[----:B----4-:R-:W-:-:S07]  /*9080*/  MOV R0, UR5 ;  /* 0x0000000500007c02 */ /* 0x010fce0008000f00 */
.L_x_139:
[----:B-1----:R1:W2:Y:S02]  /*9090*/  SYNCS.PHASECHK.TRANS64.TRYWAIT P0, [R0+URZ], R3 ;  /* 0x00000003000075a7 */ /* 0x0022a400080011ff */
[----:B--2---:R-:W-:Y:S05]  /*90a0*/  @!P0 NANOSLEEP.SYNCS 0x989680 ;  /* 0x009896800000895d */ /* 0x004fea0003900000 */
[----:B------:R-:W2:Y:S02]  /*90b0*/  @!P0 SYNCS.PHASECHK.TRANS64 P0, [R0+URZ], R3 ;  /* 0x00000003000085a7 */ /* 0x000ea400080010ff */
[----:B--2---:R-:W-:Y:S05]  /*90c0*/  @!P0 BRA `(.L_x_139) ;  /* 0xfffffffc00f08947 */ /* 0x004fea000383ffff */
[----:B------:R-:W-:Y:S05]  /*90d0*/  BRA `(.L_x_140) ;  /* 0xffffff9000dc7947 */ /* 0x000fea000383ffff */
.L_x_41:
[----:B-1----:R1:W2:Y:S02]  /*90e0*/  SYNCS.PHASECHK.TRANS64.TRYWAIT P0, [R0+URZ+0xf0], R4 ;  /* 0x0000f004000075a7 */ /* 0x0022a400080011ff */
[----:B--2---:R-:W-:Y:S05]  /*90f0*/  @!P0 NANOSLEEP.SYNCS 0x989680 ;  /* 0x009896800000895d */ /* 0x004fea0003900000 */
[----:B------:R-:W2:Y:S02]  /*9100*/  @!P0 SYNCS.PHASECHK.TRANS64 P0, [R0+URZ+0xf0], R4 ;  /* 0x0000f004000085a7 */ /* 0x000ea400080010ff */
[----:B--2---:R-:W-:Y:S05]  /*9110*/  @!P0 BRA `(.L_x_41) ;  /* 0xfffffffc00f08947 */ /* 0x004fea000383ffff */
[----:B------:R-:W-:Y:S05]  /*9120*/  BRA `(.L_x_141) ;  /* 0xffffff9400387947 */ /* 0x000fea000383ffff */
.L_x_42:
[----:B------:R-:W-:-:S07]  /*9130*/  MOV R0, UR5 ;  /* 0x0000000500007c02 */ /* 0x000fce0008000f00 */
.L_x_142:
[----:B-1----:R1:W2:Y:S02]  /*9140*/  SYNCS.PHASECHK.TRANS64.TRYWAIT P0, [R0+URZ+0xa0], R5 ;  /* 0x0000a005000075a7 */ /* 0x0022a400080011ff */
[----:B--2---:R-:W-:Y:S05]  /*9150*/  @!P0 NANOSLEEP.SYNCS 0x989680 ;  /* 0x009896800000895d */ /* 0x004fea0003900000 */
[----:B------:R-:W2:Y:S02]  /*9160*/  @!P0 SYNCS.PHASECHK.TRANS64 P0, [R0+URZ+0xa0], R5 ;  /* 0x0000a005000085a7 */ /* 0x000ea400080010ff */
[----:B--2---:R-:W-:Y:S05]  /*9170*/  @!P0 BRA `(.L_x_142) ;  /* 0xfffffffc00f08947 */ /* 0x004fea000383ffff */
[----:B------:R-:W-:Y:S05]  /*9180*/  BRA `(.L_x_143) ;  /* 0xffffff9400487947 */ /* 0x000fea000383ffff */
.L_x_43:
[----:B-1----:R1:W2:Y:S02]  /*9190*/  SYNCS.PHASECHK.TRANS64.TRYWAIT P1, [R0+URZ+0x90], R4 ;  /* 0x00009004000075a7 */ /* 0x0022a400080211ff */
[----:B--2---:R-:W-:Y:S05]  /*91a0*/  @!P1 NANOSLEEP.SYNCS 0x989680 ;  /* 0x009896800000995d */ /* 0x004fea0003900000 */
[----:B------:R-:W2:Y:S02]  /*91b0*/  @!P1 SYNCS.PHASECHK.TRANS64 P1, [R0+URZ+0x90], R4 ;  /* 0x00009004000095a7 */ /* 0x000ea400080210ff */
[----:B--2---:R-:W-:Y:S05]  /*91c0*/  @!P1 BRA `(.L_x_43) ;  /* 0xfffffffc00f09947 */ /* 0x004fea000383ffff */
[----:B------:R-:W-:Y:S05]  /*91d0*/  BRA `(.L_x_144) ;  /* 0xffffff9400787947 */ /* 0x000fea000383ffff */
.L_x_46:
[----:B------:R-:W-:-:S07]  /*91e0*/  MOV R0, UR5 ;  /* 0x0000000500007c02 */ /* 0x000fce0008000f00 */
.L_x_145:
[----:B-1----:R1:W2:Y:S02]  /*91f0*/  SYNCS.PHASECHK.TRANS64.TRYWAIT P0, [R0+URZ+0xa0], R2 ;  /* 0x0000a002000075a7 */ /* 0x0022a400080011ff */
[----:B--2---:R-:W-:Y:S05]  /*9200*/  @!P0 NANOSLEEP.SYNCS 0x989680 ;  /* 0x009896800000895d */ /* 0x004fea0003900000 */
[----:B------:R-:W2:Y:S02]  /*9210*/  @!P0 SYNCS.PHASECHK.TRANS64 P0, [R0+URZ+0xa0], R2 ;  /* 0x0000a002000085a7 */ /* 0x000ea400080010ff */
[----:B--2---:R-:W-:Y:S05]  /*9220*/  @!P0 BRA `(.L_x_145) ;  /* 0xfffffffc00f08947 */ /* 0x004fea000383ffff */
[----:B------:R-:W-:Y:S05]  /*9230*/  BRA `(.L_x_45) ;  /* 0xffffff9400cc7947 */ /* 0x000fea000383ffff */
.L_x_53:
[----:B-1----:R1:W2:Y:S02]  /*9240*/  SYNCS.PHASECHK.TRANS64.TRYWAIT P1, [R0+URZ+0x90], R2 ;  /* 0x00009002000075a7 */ /* 0x0022a400080211ff */
[----:B--2---:R-:W-:Y:S05]  /*9250*/  @!P1 NANOSLEEP.SYNCS 0x989680 ;  /* 0x009896800000995d */ /* 0x004fea0003900000 */
[----:B------:R-:W2:Y:S02]  /*9260*/  @!P1 SYNCS.PHASECHK.TRANS64 P1, [R0+URZ+0x90], R2 ;  /* 0x00009002000095a7 */ /* 0x000ea400080210ff */
[----:B--2---:R-:W-:Y:S05]  /*9270*/  @!P1 BRA `(.L_x_53) ;  /* 0xfffffffc00f09947 */ /* 0x004fea000383ffff */
[----:B------:R-:W-:Y:S05]  /*9280*/  BRA `(.L_x_146) ;  /* 0xffffff9c003c7947 */ /* 0x000fea000383ffff */
.L_x_54:
[----:B------:R-:W-:-:S07]  /*9290*/  MOV R2, UR7 ;  /* 0x0000000700027c02 */ /* 0x000fce0008000f00 */
.L_x_147:
[----:B-1----:R1:W2:Y:S02]  /*92a0*/  SYNCS.PHASECHK.TRANS64.TRYWAIT P0, [R2+URZ+0xd0], R0 ;  /* 0x0000d000020075a7 */ /* 0x0022a400080011ff */
[----:B--2---:R-:W-:Y:S05]  /*92b0*/  @!P0 NANOSLEEP.SYNCS 0x989680 ;  /* 0x009896800000895d */ /* 0x004fea0003900000 */
[----:B------:R-:W2:Y:S02]  /*92c0*/  @!P0 SYNCS.PHASECHK.TRANS64 P0, [R2+URZ+0xd0], R0 ;  /* 0x0000d000020085a7 */ /* 0x000ea400080010ff */
[----:B--2---:R-:W-:Y:S05]  /*92d0*/  @!P0 BRA `(.L_x_147) ;  /* 0xfffffffc00f08947 */ /* 0x004fea000383ffff */
[----:B------:R-:W-:Y:S05]  /*92e0*/  BRA `(.L_x_148) ;  /* 0xffffff9c008c7947 */ /* 0x000fea000383ffff */
.L_x_57:
[----:B------:R-:W-:Y:S07]  /*92f0*/  MOV R0, UR6 ;  /* 0x0000000600007c02 */ /* 0x000fee0008000f00 */
.L_x_149:
[----:B-1----:R1:W2:Y:S02]  /*9300*/  SYNCS.PHASECHK.TRANS64.TRYWAIT P0, [R0+URZ], R2 ;  /* 0x00000002000075a7 */ /* 0x0022a400080011ff */
[----:B--2---:R-:W-:Y:S05]  /*9310*/  @!P0 NANOSLEEP.SYNCS 0x989680 ;  /* 0x009896800000895d */ /* 0x004fea0003900000 */
[----:B------:R-:W2:Y:S02]  /*9320*/  @!P0 SYNCS.PHASECHK.TRANS64 P0, [R0+URZ], R2 ;  /* 0x00000002000085a7 */ /* 0x000ea400080010ff */
[----:B--2---:R-:W-:Y:S05]  /*9330*/  @!P0 BRA `(.L_x_149) ;  /* 0xfffffffc00f08947 */ /* 0x004fea000383ffff */
[----:B------:R-:W-:Y:S05]  /*9340*/  BRA `(.L_x_56) ;  /* 0xffffff9c00a87947 */ /* 0x000fea000383ffff */
.L_x_60:
[----:B------:R-:W-:-:S07]  /*9350*/  MOV R0, UR6 ;  /* 0x0000000600007c02 */ /* 0x000fce0008000f00 */
.L_x_150:
[----:B--2---:R2:W4:Y:S02]  /*9360*/  SYNCS.PHASECHK.TRANS64.TRYWAIT P0, [R0+URZ], R2 ;  /* 0x00000002000075a7 */ /* 0x00452400080011ff */
[----:B----4-:R-:W-:Y:S05]  /*9370*/  @!P0 NANOSLEEP.SYNCS 0x989680 ;  /* 0x009896800000895d */ /* 0x010fea0003900000 */
[----:B------:R-:W4:Y:S02]  /*9380*/  @!P0 SYNCS.PHASECHK.TRANS64 P0, [R0+URZ], R2 ;  /* 0x00000002000085a7 */ /* 0x000f2400080010ff */
[----:B----4-:R-:W-:Y:S05]  /*9390*/  @!P0 BRA `(.L_x_150) ;  /* 0xfffffffc00f08947 */ /* 0x010fea000383ffff */
[----:B------:R-:W-:Y:S05]  /*93a0*/  BRA `(.L_x_151) ;  /* 0xffffffa000847947 */ /* 0x000fea000383ffff */
.L_x_61:
[----:B------:R-:W-:-:S07]  /*93b0*/  MOV R0, UR6 ;  /* 0x0000000600007c02 */ /* 0x000fce0008000f00 */
.L_x_152:
[----:B-1----:R1:W2:Y:S02]  /*93c0*/  SYNCS.PHASECHK.TRANS64.TRYWAIT P0, [R0+URZ], R3 ;  /* 0x00000003000075a7 */ /* 0x0022a400080011ff */
[----:B--2---:R-:W-:Y:S05]  /*93d0*/  @!P0 NANOSLEEP.SYNCS 0x989680 ;  /* 0x009896800000895d */ /* 0x004fea0003900000 */
[----:B------:R-:W2:Y:S02]  /*93e0*/  @!P0 SYNCS.PHASECHK.TRANS64 P0, [R0+URZ], R3 ;  /* 0x00000003000085a7 */ /* 0x000ea400080010ff */
[----:B--2---:R-:W-:Y:S05]  /*93f0*/  @!P0 BRA `(.L_x_152) ;  /* 0xfffffffc00f08947 */ /* 0x004fea000383ffff */
[----:B------:R-:W-:Y:S05]  /*9400*/  BRA `(.L_x_153) ;  /* 0xffffffa000907947 */ /* 0x000fea000383ffff */
.L_x_62:
[----:B------:R-:W-:-:S07]  /*9410*/  MOV R0, UR6 ;  /* 0x0000000600007c02 */ /* 0x000fce0008000f00 */
.L_x_154:
[----:B-1----:R1:W2:Y:S02]  /*9420*/  SYNCS.PHASECHK.TRANS64.TRYWAIT P0, [R0+URZ], R3 ;  /* 0x00000003000075a7 */ /* 0x0022a400080011ff */
[----:B--2---:R-:W-:Y:S05]  /*9430*/  @!P0 NANOSLEEP.SYNCS 0x989680 ;  /* 0x009896800000895d */ /* 0x004fea0003900000 */
[----:B------:R-:W2:Y:S02]  /*9440*/  @!P0 SYNCS.PHASECHK.TRANS64 P0, [R0+URZ], R3 ;  /* 0x00000003000085a7 */ /* 0x000ea400080010ff */
[----:B--2---:R-:W-:Y:S05]  /*9450*/  @!P0 BRA `(.L_x_154) ;  /* 0xfffffffc00f08947 */ /* 0x004fea000383ffff */
[----:B------:R-:W-:Y:S05]  /*9460*/  BRA `(.L_x_155) ;  /* 0xffffffa0009c7947 */ /* 0x000fea000383ffff */
.L_x_63:
[----:B-1----:R-:W-:-:S07]  /*9470*/  MOV R0, UR7 ;  /* 0x0000000700007c02 */ /* 0x002fce0008000f00 */
.L_x_156:
[----:B-1----:R1:W2:Y:S02]  /*9480*/  SYNCS.PHASECHK.TRANS64.TRYWAIT P0, [R0+URZ], R2 ;  /* 0x00000002000075a7 */ /* 0x0022a400080011ff */
[----:B--2---:R-:W-:Y:S05]  /*9490*/  @!P0 NANOSLEEP.SYNCS 0x989680 ;  /* 0x009896800000895d */ /* 0x004fea0003900000 */
[----:B------:R-:W2:Y:S02]  /*94a0*/  @!P0 SYNCS.PHASECHK.TRANS64 P0, [R0+URZ], R2 ;  /* 0x00000002000085a7 */ /* 0x000ea400080010ff */
[----:B--2---:R-:W-:Y:S05]  /*94b0*/  @!P0 BRA `(.L_x_156) ;  /* 0xfffffffc00f08947 */ /* 0x004fea000383ffff */
[----:B------:R-:W-:Y:S05]  /*94c0*/  BRA `(.L_x_157) ;  /* 0xffffffa000a87947 */ /* 0x000fea000383ffff */
.L_x_68:
[----:B--2---:R2:W3:Y:S02]  /*94d0*/  SYNCS.PHASECHK.TRANS64.TRYWAIT P0, [R0+URZ+0x90], R2 ;  /* 0x00009002000075a7 */ /* 0x0044e400080011ff */
[----:B---3--:R-:W-:Y:S05]  /*94e0*/  @!P0 NANOSLEEP.SYNCS 0x989680 ;  /* 0x009896800000895d */ /* 0x008fea0003900000 */
[----:B------:R-:W3:Y:S02]  /*94f0*/  @!P0 SYNCS.PHASECHK.TRANS64 P0, [R0+URZ+0x90], R2 ;  /* 0x00009002000085a7 */ /* 0x000ee400080010ff */
[----:B---3--:R-:W-:Y:S05]  /*9500*/  @!P0 BRA `(.L_x_68) ;  /* 0xfffffffc00f08947 */ /* 0x008fea000383ffff */
[----:B------:R-:W-:Y:S05]  /*9510*/  BRA `(.L_x_158) ;  /* 0xffffffa400b47947 */ /* 0x000fea000383ffff */
.L_x_71:
[----:B------:R-:W-:Y:S07]  /*9520*/  MOV R0, UR7 ;  /* 0x0000000700007c02 */ /* 0x000fee0008000f00 */
.L_x_159:
[----:B--2---:R2:W3:Y:S02]  /*9530*/  SYNCS.PHASECHK.TRANS64.TRYWAIT P0, [R0+URZ+0x88], R2 ;  /* 0x00008802000075a7 */ /* 0x0044e400080011ff */
[----:B---3--:R-:W-:Y:S05]  /*9540*/  @!P0 NANOSLEEP.SYNCS 0x989680 ;  /* 0x009896800000895d */ /* 0x008fea0003900000 */
[----:B------:R-:W3:Y:S02]  /*9550*/  @!P0 SYNCS.PHASECHK.TRANS64 P0, [R0+URZ+0x88], R2 ;  /* 0x00008802000085a7 */ /* 0x000ee400080010ff */
[----:B---3--:R-:W-:Y:S05]  /*9560*/  @!P0 BRA `(.L_x_159) ;  /* 0xfffffffc00f08947 */ /* 0x008fea000383ffff */
[----:B------:R-:W-:Y:S05]  /*9570*/  BRA `(.L_x_70) ;  /* 0xffffffa800947947 */ /* 0x000fea000383ffff */
.L_x_74:
[----:B------:R-:W-:Y:S07]  /*9580*/  MOV R0, UR7 ;  /* 0x0000000700007c02 */ /* 0x000fee0008000f00 */
.L_x_160:
[----:B-1----:R1:W2:Y:S02]  /*9590*/  SYNCS.PHASECHK.TRANS64.TRYWAIT P0, [R0+URZ+0x60], R14 ;  /* 0x0000600e000075a7 */ /* 0x0022a400080011ff */
[----:B--2---:R-:W-:Y:S05]  /*95a0*/  @!P0 NANOSLEEP.SYNCS 0x989680 ;  /* 0x009896800000895d */ /* 0x004fea0003900000 */
[----:B------:R-:W2:Y:S02]  /*95b0*/  @!P0 SYNCS.PHASECHK.TRANS64 P0, [R0+URZ+0x60], R14 ;  /* 0x0000600e000085a7 */ /* 0x000ea400080010ff */
[----:B--2---:R-:W-:Y:S05]  /*95c0*/  @!P0 BRA `(.L_x_160) ;  /* 0xfffffffc00f08947 */ /* 0x004fea000383ffff */
[----:B------:R-:W-:Y:S05]  /*95d0*/  BRA `(.L_x_161) ;  /* 0xffffffac000c7947 */ /* 0x000fea000383ffff */
.L_x_75:
[----:B------:R-:W-:Y:S07]  /*95e0*/  MOV R0, UR7 ;  /* 0x0000000700007c02 */ /* 0x000fee0008000f00 */
.L_x_162:
[----:B-1----:R1:W2:Y:S02]  /*95f0*/  SYNCS.PHASECHK.TRANS64.TRYWAIT P0, [R0+URZ+0x68], R14 ;  /* 0x0000680e000075a7 */ /* 0x0022a400080011ff */
[----:B--2---:R-:W-:Y:S05]  /*9600*/  @!P0 NANOSLEEP.SYNCS 0x989680 ;  /* 0x009896800000895d */ /* 0x004fea0003900000 */
[----:B------:R-:W2:Y:S02]  /*9610*/  @!P0 SYNCS.PHASECHK.TRANS64 P0, [R0+URZ+0x68], R14 ;  /* 0x0000680e000085a7 */ /* 0x000ea400080010ff */
[----:B--2---:R-:W-:Y:S05]  /*9620*/  @!P0 BRA `(.L_x_162) ;  /* 0xfffffffc00f08947 */ /* 0x004fea000383ffff */
[----:B------:R-:W-:Y:S05]  /*9630*/  BRA `(.L_x_163) ;  /* 0xffffffac00447947 */ /* 0x000fea000383ffff */
.L_x_76:
[----:B------:R-:W-:Y:S07]  /*9640*/  MOV R0, UR7 ;  /* 0x0000000700007c02 */ /* 0x000fee0008000f00 */
.L_x_164:
[----:B-1----:R1:W2:Y:S02]  /*9650*/  SYNCS.PHASECHK.TRANS64.TRYWAIT P0, [R0+URZ+0x70], R14 ;  /* 0x0000700e000075a7 */ /* 0x0022a400080011ff */
[----:B--2---:R-:W-:Y:S05]  /*9660*/  @!P0 NANOSLEEP.SYNCS 0x989680 ;  /* 0x009896800000895d */ /* 0x004fea0003900000 */
[----:B------:R-:W2:Y:S02]  /*9670*/  @!P0 SYNCS.PHASECHK.TRANS64 P0, [R0+URZ+0x70], R14 ;  /* 0x0000700e000085a7 */ /* 0x000ea400080010ff */
[----:B--2---:R-:W-:Y:S05]  /*9680*/  @!P0 BRA `(.L_x_164) ;  /* 0xfffffffc00f08947 */ /* 0x004fea000383ffff */
[----:B------:R-:W-:Y:S05]  /*9690*/  BRA `(.L_x_165) ;  /* 0xffffffac00887947 */ /* 0x000fea000383ffff */
.L_x_77:
[----:B------:R-:W-:Y:S07]  /*96a0*/  MOV R0, UR7 ;  /* 0x0000000700007c02 */ /* 0x000fee0008000f00 */
.L_x_166:
[----:B-1----:R1:W2:Y:S02]  /*96b0*/  SYNCS.PHASECHK.TRANS64.TRYWAIT P0, [R0+URZ+0x78], R14 ;  /* 0x0000780e000075a7 */ /* 0x0022a400080011ff */
[----:B--2---:R-:W-:Y:S05]  /*96c0*/  @!P0 NANOSLEEP.SYNCS 0x989680 ;  /* 0x009896800000895d */ /* 0x004fea0003900000 */
[----:B------:R-:W2:Y:S02]  /*96d0*/  @!P0 SYNCS.PHASECHK.TRANS64 P0, [R0+URZ+0x78], R14 ;  /* 0x0000780e000085a7 */ /* 0x000ea400080010ff */
[----:B--2---:R-:W-:Y:S05]  /*96e0*/  @!P0 BRA `(.L_x_166) ;  /* 0xfffffffc00f08947 */ /* 0x004fea000383ffff */
[----:B------:R-:W-:Y:S05]  /*96f0*/  BRA `(.L_x_167) ;  /* 0xffffffb0000c7947 */ /* 0x000fea000383ffff */
.L_x_79:
[----:B------:R-:W-:-:S07]  /*9700*/  MOV R0, UR7 ;  /* 0x0000000700007c02 */ /* 0x000fce0008000f00 */
.L_x_168:
[----:B-1----:R1:W3:Y:S02]  /*9710*/  SYNCS.PHASECHK.TRANS64.TRYWAIT P0, [R0+URZ+0x60], R2 ;  /* 0x00006002000075a7 */ /* 0x0022e400080011ff */
[----:B---3--:R-:W-:Y:S05]  /*9720*/  @!P0 NANOSLEEP.SYNCS 0x989680 ;  /* 0x009896800000895d */ /* 0x008fea0003900000 */
[----:B------:R-:W3:Y:S02]  /*9730*/  @!P0 SYNCS.PHASECHK.TRANS64 P0, [R0+URZ+0x60], R2 ;  /* 0x00006002000085a7 */ /* 0x000ee400080010ff */
[----:B---3--:R-:W-:Y:S05]  /*9740*/  @!P0 BRA `(.L_x_168) ;  /* 0xfffffffc00f08947 */ /* 0x008fea000383ffff */
[----:B------:R-:W-:Y:S05]  /*9750*/  BRA `(.L_x_169) ;  /* 0xffffffb0007c7947 */ /* 0x000fea000383ffff */
.L_x_80:
[----:B-1----:R-:W-:-:S07]  /*9760*/  MOV R0, UR7 ;  /* 0x0000000700007c02 */ /* 0x002fce0008000f00 */
.L_x_170:
[----:B-1----:R1:W3:Y:S02]  /*9770*/  SYNCS.PHASECHK.TRANS64.TRYWAIT P0, [R0+URZ+0x68], R2 ;  /* 0x00006802000075a7 */ /* 0x0022e400080011ff */
[----:B---3--:R-:W-:Y:S05]  /*9780*/  @!P0 NANOSLEEP.SYNCS 0x989680 ;  /* 0x009896800000895d */ /* 0x008fea0003900000 */
[----:B------:R-:W3:Y:S02]  /*9790*/  @!P0 SYNCS.PHASECHK.TRANS64 P0, [R0+URZ+0x68], R2 ;  /* 0x00006802000085a7 */ /* 0x000ee400080010ff */
[----:B---3--:R-:W-:Y:S05]  /*97a0*/  @!P0 BRA `(.L_x_170) ;  /* 0xfffffffc00f08947 */ /* 0x008fea000383ffff */
[----:B------:R-:W-:Y:S05]  /*97b0*/  BRA `(.L_x_171) ;  /* 0xffffffb0006c7947 */ /* 0x000fea000383ffff */
.L_x_81:
[----:B-1----:R-:W-:-:S07]  /*97c0*/  MOV R0, UR7 ;  /* 0x0000000700007c02 */ /* 0x002fce0008000f00 */
.L_x_172:
[----:B-1----:R1:W3:Y:S02]  /*97d0*/  SYNCS.PHASECHK.TRANS64.TRYWAIT P0, [R0+URZ+0x70], R2 ;  /* 0x00007002000075a7 */ /* 0x0022e400080011ff */
[----:B---3--:R-:W-:Y:S05]  /*97e0*/  @!P0 NANOSLEEP.SYNCS 0x989680 ;  /* 0x009896800000895d */ /* 0x008fea0003900000 */
[----:B------:R-:W3:Y:S02]  /*97f0*/  @!P0 SYNCS.PHASECHK.TRANS64 P0, [R0+URZ+0x70], R2 ;  /* 0x00007002000085a7 */ /* 0x000ee400080010ff */
[----:B---3--:R-:W-:Y:S05]  /*9800*/  @!P0 BRA `(.L_x_172) ;  /* 0xfffffffc00f08947 */ /* 0x008fea000383ffff */
[----:B------:R-:W-:Y:S05]  /*9810*/  BRA `(.L_x_173) ;  /* 0xffffffb0005c7947 */ /* 0x000fea000383ffff */
.L_x_83:
[----:B--2---:R2:W4:Y:S02]  /*9820*/  SYNCS.PHASECHK.TRANS64.TRYWAIT P0, [R0+URZ+0x90], R2 ;  /* 0x00009002000075a7 */ /* 0x00452400080011ff */
[----:B----4-:R-:W-:Y:S05]  /*9830*/  @!P0 NANOSLEEP.SYNCS 0x989680 ;  /* 0x009896800000895d */ /* 0x010fea0003900000 */
[----:B------:R-:W4:Y:S02]  /*9840*/  @!P0 SYNCS.PHASECHK.TRANS64 P0, [R0+URZ+0x90], R2 ;  /* 0x00009002000085a7 */ /* 0x000f2400080010ff */
[----:B----4-:R-:W-:Y:S05]  /*9850*/  @!P0 BRA `(.L_x_83) ;  /* 0xfffffffc00f08947 */ /* 0x010fea000383ffff */
[----:B------:R-:W-:Y:S05]  /*9860*/  BRA `(.L_x_174) ;  /* 0xffffffb400307947 */ /* 0x000fea000383ffff */
.L_x_94:
[----:B-1----:R-:W-:Y:S04]  /*9870*/  MOV R0, UR48 ;  /* 0x0000003000007c02 */ /* 0x002fe80008000f00 */
[----:B------:R1:W3:Y:S03]  /*9880*/  SYNCS.PHASECHK.TRANS64.TRYWAIT P1, [R0+URZ+0x40], R3 ;  /* 0x00004003000075a7 */ /* 0x0002e600080211ff */
[----:B---3--:R-:W-:Y:S05]  /*9890*/  @!P1 NANOSLEEP.SYNCS 0x989680 ;  /* 0x009896800000995d */ /* 0x008fea0003900000 */
[----:B------:R-:W3:Y:S02]  /*98a0*/  @!P1 SYNCS.PHASECHK.TRANS64 P1, [R0+URZ+0x40], R3 ;  /* 0x00004003000095a7 */ /* 0x000ee400080210ff */
[----:B---3--:R-:W-:Y:S05]  /*98b0*/  @!P1 BRA `(.L_x_94) ;  /* 0xfffffffc00ec9947 */ /* 0x008fea000383ffff */
[----:B------:R-:W-:Y:S05]  /*98c0*/  BRA `(.L_x_93) ;  /* 0xffffffc000687947 */ /* 0x000fea000383ffff */
.L_x_96:
[----:B-1----:R1:W2:Y:S02]  /*98d0*/  SYNCS.PHASECHK.TRANS64.TRYWAIT P0, [R64+URZ+0xb0], R2 ;  /* 0x0000b002400075a7 */ /* 0x0022a400080011ff */
[----:B--2---:R-:W-:Y:S05]  /*98e0*/  @!P0 NANOSLEEP.SYNCS 0x989680 ;  /* 0x009896800000895d */ /* 0x004fea0003900000 */
[----:B------:R-:W2:Y:S02]  /*98f0*/  @!P0 SYNCS.PHASECHK.TRANS64 P0, [R64+URZ+0xb0], R2 ;  /* 0x0000b002400085a7 */ /* 0x000ea400080010ff */
[----:B--2---:R-:W-:Y:S05]  /*9900*/  @!P0 BRA `(.L_x_96) ;  /* 0xfffffffc00f08947 */ /* 0x004fea000383ffff */
[----:B------:R-:W-:Y:S05]  /*9910*/  BRA `(.L_x_95) ;  /* 0xffffffc000947947 */ /* 0x000fea000383ffff */
.L_x_105:
[----:B--2---:R2:W3:Y:S02]  /*9920*/  SYNCS.PHASECHK.TRANS64.TRYWAIT P0, [R2+URZ+0x40], R0 ;  /* 0x00004000020075a7 */ /* 0x0044e400080011ff */
[----:B---3--:R-:W-:Y:S05]  /*9930*/  @!P0 NANOSLEEP.SYNCS 0x989680 ;  /* 0x009896800000895d */ /* 0x008fea0003900000 */
[----:B------:R-:W3:Y:S02]  /*9940*/  @!P0 SYNCS.PHASECHK.TRANS64 P0, [R2+URZ+0x40], R0 ;  /* 0x00004000020085a7 */ /* 0x000ee400080010ff */
[----:B---3--:R-:W-:Y:S05]  /*9950*/  @!P0 BRA `(.L_x_105) ;  /* 0xfffffffc00f08947 */ /* 0x008fea000383ffff */
[----:B------:R-:W-:Y:S05]  /*9960*/  BRA `(.L_x_104) ;  /* 0xffffffcc00787947 */ /* 0x000fea000383ffff */
.L_x_113:
[----:B--2---:R2:W3:Y:S02]  /*9970*/  SYNCS.PHASECHK.TRANS64.TRYWAIT P0, [R0+URZ+0x40], R5 ;  /* 0x00004005000075a7 */ /* 0x0044e400080011ff */
[----:B---3--:R-:W-:Y:S05]  /*9980*/  @!P0 NANOSLEEP.SYNCS 0x989680 ;  /* 0x009896800000895d */ /* 0x008fea0003900000 */
[----:B------:R-:W3:Y:S02]  /*9990*/  @!P0 SYNCS.PHASECHK.TRANS64 P0, [R0+URZ+0x40], R5 ;  /* 0x00004005000085a7 */ /* 0x000ee400080010ff */
[----:B---3--:R-:W-:Y:S05]  /*99a0*/  @!P0 BRA `(.L_x_113) ;  /* 0xfffffffc00f08947 */ /* 0x008fea000383ffff */
[----:B------:R-:W-:Y:S05]  /*99b0*/  BRA `(.L_x_112) ;  /* 0xffffffd8007c7947 */ /* 0x000fea000383ffff */
.L_x_121:
[----:B--2---:R2:W3:Y:S02]  /*99c0*/  SYNCS.PHASECHK.TRANS64.TRYWAIT P0, [R2+URZ+0x40], R0 ;  /* 0x00004000020075a7 */ /* 0x0044e400080011ff */
[----:B---3--:R-:W-:Y:S05]  /*99d0*/  @!P0 NANOSLEEP.SYNCS 0x989680 ;  /* 0x009896800000895d */ /* 0x008fea0003900000 */
[----:B------:R-:W3:Y:S02]  /*99e0*/  @!P0 SYNCS.PHASECHK.TRANS64 P0, [R2+URZ+0x40], R0 ;  /* 0x00004000020085a7 */ /* 0x000ee400080010ff */
[----:B---3--:R-:W-:Y:S05]  /*99f0*/  @!P0 BRA `(.L_x_121) ;  /* 0xfffffffc00f08947 */ /* 0x008fea000383ffff */
[----:B------:R-:W-:Y:S05]  /*9a00*/  BRA `(.L_x_120) ;  /* 0xffffffe400807947 */ /* 0x000fea000383ffff */
        .weak           $__internal_0_$__cuda_sm10x_tcgen05_guardrail_trap_col_being_dealloced_not_returned_by_alloc
        .type           $__internal_0_$__cuda_sm10x_tcgen05_guardrail_trap_col_being_dealloced_not_returned_by_alloc,@function
        .size           $__internal_0_$__cuda_sm10x_tcgen05_guardrail_trap_col_being_dealloced_not_returned_by_alloc,($__internal_1_$__cuda_sm10x_tcgen05_guardrail_trap_phase_invalid_during_alloc - $__internal_0_$__cuda_sm10x_tcgen05_guardrail_trap_col_being_dealloced_not_returned_by_alloc)
$__internal_0_$__cuda_sm10x_tcgen05_guardrail_trap_col_being_dealloced_not_returned_by_alloc:
[----:B------:R-:W-:Y:S05]  /*9a10*/  BPT.TRAP 0x1 ;  /* 0x000000040000795c */ /* 0x000fea0000300000 */
[----:B------:R-:W-:-:S04]  /*9a20*/  HFMA2 R3, -RZ, RZ, 0, 0 ;  /* 0x00000000ff037431 */ /* 0x000fc800000001ff */
[----:B------:R-:W-:Y:S05]  /*9a30*/  RET.REL.NODEC R2 `(_ZN7cutlass13device_kernelINS_4gemm6kernel13GemmUniversalIN4cute5tupleIJiiiiEEENS1_10collective13CollectiveMmaINS1_35MainloopSm100TmaUmmaWarpSpecializedILi4ELi2ELi4ENS5_IJNS4_1CILi1EEESB_SB_EEEEENS5_IJNSA_ILi64EEENSA_ILi256EEESE_EEENS_6half_tENS5_IJlSB_lEEESH_SI_NS4_8TiledMMAINS4_8MMA_AtomIJNS4_20SM100_MMA_F16BF16_SSISH_SH_fLi64ELi256ELNS4_4UMMA5MajorE0ELSN_0ELNSM_7ScaleInE0ELSO_0EEEEEENS4_6LayoutISC_NS5_IJNSA_ILi0EEESS_SS_EEEEENS5_IJNS4_10UnderscoreESV_SV_EEEEENS4_13SM90_TMA_LOADENS4_14ComposedLayoutINS4_7SwizzleILi3ELi4ELi3EEENS4_18smem_ptr_flag_bitsILi16EEENSR_INS5_IJNSA_ILi8EEESE_EEENS5_IJSE_SB_EEEEEEEvNS4_8identityESY_S18_vS19_EENS_8epilogue10collective18CollectiveEpilogueINS1B_23Sm100TmaWarpSpecializedILi4ELi2ELi32ELb1ELb0EEEJSG_NS5_IJNSR_ISE_SB_EES1G_EEESH_SI_SH_SI_NS1B_6fusion15FusionCallbacksIS1F_NS1I_17LinearCombinationISH_fSH_fLNS_15FloatRoundStyleE2EEESG_S1H_JEEENS4_5SM1004TMEM4LOAD26SM100_TMEM_LOAD_16dp256b8xESY_S18_NS4_17SM75_U32x4_LDSM_NENS4_14SM90_TMA_STOREES18_NS4_17SM90_U32x4_STSM_NENS4_39AutoVectorizingCopyWithAssumedAlignmentILi128EEEEEEvvEEEEvNT_6ParamsE) ;  /* 0xffffff6402707950 */ /* 0x000fea0003c3ffff */
        .weak           $__internal_1_$__cuda_sm10x_tcgen05_guardrail_trap_phase_invalid_during_alloc
        .type           $__internal_1_$__cuda_sm10x_tcgen05_guardrail_trap_phase_invalid_during_alloc,@function
        .size           $__internal_1_$__cuda_sm10x_tcgen05_guardrail_trap_phase_invalid_during_alloc,($__internal_2_$__cuda_sm10x_tcgen05_guardrail_trap_unallocated_columns_being_dealloced - $__internal_1_$__cuda_sm10x_tcgen05_guardrail_trap_phase_invalid_during_alloc)
$__internal_1_$__cuda_sm10x_tcgen05_guardrail_trap_phase_invalid_during_alloc:
[----:B------:R-:W-:Y:S05]  /*9a40*/  BPT.TRAP 0x1 ;  /* 0x000000040000795c */ /* 0x000fea0000300000 */
[----:B------:R-:W-:-:S04]  /*9a50*/  MOV R3, 0x0 ;  /* 0x0000000000037802 */ /* 0x000fc80000000f00 */
[----:B------:R-:W-:Y:S05]  /*9a60*/  RET.REL.NODEC R2 `(_ZN7cutlass13device_kernelINS_4gemm6kernel13GemmUniversalIN4cute5tupleIJiiiiEEENS1_10collective13CollectiveMmaINS1_35MainloopSm100TmaUmmaWarpSpecializedILi4ELi2ELi4ENS5_IJNS4_1CILi1EEESB_SB_EEEEENS5_IJNSA_ILi64EEENSA_ILi256EEESE_EEENS_6half_tENS5_IJlSB_lEEESH_SI_NS4_8TiledMMAINS4_8MMA_AtomIJNS4_20SM100_MMA_F16BF16_SSISH_SH_fLi64ELi256ELNS4_4UMMA5MajorE0ELSN_0ELNSM_7ScaleInE0ELSO_0EEEEEENS4_6LayoutISC_NS5_IJNSA_ILi0EEESS_SS_EEEEENS5_IJNS4_10UnderscoreESV_SV_EEEEENS4_13SM90_TMA_LOADENS4_14ComposedLayoutINS4_7SwizzleILi3ELi4ELi3EEENS4_18smem_ptr_flag_bitsILi16EEENSR_INS5_IJNSA_ILi8EEESE_EEENS5_IJSE_SB_EEEEEEEvNS4_8identityESY_S18_vS19_EENS_8epilogue10collective18CollectiveEpilogueINS1B_23Sm100TmaWarpSpecializedILi4ELi2ELi32ELb1ELb0EEEJSG_NS5_IJNSR_ISE_SB_EES1G_EEESH_SI_SH_SI_NS1B_6fusion15FusionCallbacksIS1F_NS1I_17LinearCombinationISH_fSH_fLNS_15FloatRoundStyleE2EEESG_S1H_JEEENS4_5SM1004TMEM4LOAD26SM100_TMEM_LOAD_16dp256b8xESY_S18_NS4_17SM75_U32x4_LDSM_NENS4_14SM90_TMA_STOREES18_NS4_17SM90_U32x4_STSM_NENS4_39AutoVectorizingCopyWithAssumedAlignmentILi128EEEEEEvvEEEEvNT_6ParamsE) ;  /* 0xffffff6402647950 */ /* 0x000fea0003c3ffff */
        .weak           $__internal_2_$__cuda_sm10x_tcgen05_guardrail_trap_unallocated_columns_being_dealloced
        .type           $__internal_2_$__cuda_sm10x_tcgen05_guardrail_trap_unallocated_columns_being_dealloced,@function
        .size           $__internal_2_$__cuda_sm10x_tcgen05_guardrail_trap_unallocated_columns_being_dealloced,(.L_x_176 - $__internal_2_$__cuda_sm10x_tcgen05_guardrail_trap_unallocated_columns_being_dealloced)
$__internal_2_$__cuda_sm10x_tcgen05_guardrail_trap_unallocated_columns_being_dealloced:
[----:B------:R-:W-:Y:S05]  /*9a70*/  BPT.TRAP 0x1 ;  /* 0x000000040000795c */ /* 0x000fea0000300000 */
[----:B------:R-:W-:-:S04]  /*9a80*/  HFMA2 R3, -RZ, RZ, 0, 0 ;  /* 0x00000000ff037431 */ /* 0x000fc800000001ff */
[----:B------:R-:W-:Y:S05]  /*9a90*/  RET.REL.NODEC R2 `(_ZN7cutlass13device_kernelINS_4gemm6kernel13GemmUniversalIN4cute5tupleIJiiiiEEENS1_10collective13CollectiveMmaINS1_35MainloopSm100TmaUmmaWarpSpecializedILi4ELi2ELi4ENS5_IJNS4_1CILi1EEESB_SB_EEEEENS5_IJNSA_ILi64EEENSA_ILi256EEESE_EEENS_6half_tENS5_IJlSB_lEEESH_SI_NS4_8TiledMMAINS4_8MMA_AtomIJNS4_20SM100_MMA_F16BF16_SSISH_SH_fLi64ELi256ELNS4_4UMMA5MajorE0ELSN_0ELNSM_7ScaleInE0ELSO_0EEEEEENS4_6LayoutISC_NS5_IJNSA_ILi0EEESS_SS_EEEEENS5_IJNS4_10UnderscoreESV_SV_EEEEENS4_13SM90_TMA_LOADENS4_14ComposedLayoutINS4_7SwizzleILi3ELi4ELi3EEENS4_18smem_ptr_flag_bitsILi16EEENSR_INS5_IJNSA_ILi8EEESE_EEENS5_IJSE_SB_EEEEEEEvNS4_8identityESY_S18_vS19_EENS_8epilogue10collective18CollectiveEpilogueINS1B_23Sm100TmaWarpSpecializedILi4ELi2ELi32ELb1ELb0EEEJSG_NS5_IJNSR_ISE_SB_EES1G_EEESH_SI_SH_SI_NS1B_6fusion15FusionCallbacksIS1F_NS1I_17LinearCombinationISH_fSH_fLNS_15FloatRoundStyleE2EEESG_S1H_JEEENS4_5SM1004TMEM4LOAD26SM100_TMEM_LOAD_16dp256b8xESY_S18_NS4_17SM75_U32x4_LDSM_NENS4_14SM90_TMA_STOREES18_NS4_17SM90_U32x4_STSM_NENS4_39AutoVectorizingCopyWithAssumedAlignmentILi128EEEEEEvvEEEEvNT_6ParamsE) ;  /* 0xffffff6402587950 */ /* 0x000fea0003c3ffff */
.L_x_175:
[----:B------:R-:W-:-:S00]  /*9aa0*/  BRA `(.L_x_175) ;  /* 0xfffffffc00fc7947 */ /* 0x000fc0000383ffff */
[----:B------:R-:W-:-:S00]  /*9ab0*/  NOP ;  /* 0x0000000000007918 */ /* 0x000fc00000000000 */
        /* <DEDUP_REMOVED lines=12> */
.L_x_176:


//--------------------- .nv.global.init           --------------------------
	.section	.nv.global.init,"aw",@progbits
.nv.global.init:
	.type		$str$27,@object
	.size		$str$27,($str$28 - $str$27)
$str$27:
        /*0000*/ 	.byte	0x28, 0x61, 0x64, 0x64, 0x72, 0x65, 0x73, 0x73, 0x20, 0x26, 0x20, 0x6d, 0x61, 0x73, 0x6b, 0x29
        /*0010*/ 	.byte	0x20, 0x3d, 0x3d, 0x20, 0x30, 0x00
	.type		$str$28,@object
	.size		$str$28,($str$26 - $str$28)
$str$28:
        /*0016*/ 	.byte	0x2f, 0x74, 0x6d, 0x70, 0x2f, 0x63, 0x75, 0x74, 0x6c, 0x61, 0x73, 0x73, 0x5f, 0x73, 0x77, 0x65
        /*0026*/ 	.byte	0x65, 0x70, 0x5f, 0x73, 0x72, 0x63, 0x2f, 0x69, 0x6e, 0x63, 0x6c, 0x75, 0x64, 0x65, 0x2f, 0x63
        /*0036*/ 	.byte	0x75, 0x74, 0x65, 0x2f, 0x70, 0x6f, 0x69, 0x6e, 0x74, 0x65, 0x72, 0x5f, 0x66, 0x6c, 0x61, 0x67
        /*0046*/ 	.byte	0x67, 0x65, 0x64, 0x2e, 0x68, 0x70, 0x70, 0x00
	.type		$str$26,@object
	.size		$str$26,($str$25 - $str$26)
$str$26:
        /*004e*/ 	.byte	0x2f, 0x74, 0x6d, 0x70, 0x2f, 0x63, 0x75, 0x74, 0x6c, 0x61, 0x73, 0x73, 0x5f, 0x73, 0x77, 0x65
        /*005e*/ 	.byte	0x65, 0x70, 0x5f, 0x73, 0x72, 0x63, 0x2f, 0x69, 0x6e, 0x63, 0x6c, 0x75, 0x64, 0x65, 0x2f, 0x63
        /*006e*/ 	.byte	0x75, 0x74, 0x65, 0x2f, 0x61, 0x74, 0x6f, 0x6d, 0x2f, 0x63, 0x6f, 0x70, 0x79, 0x5f, 0x74, 0x72
        /*007e*/ 	.byte	0x61, 0x69, 0x74, 0x73, 0x5f, 0x73, 0x6d, 0x31, 0x30, 0x30, 0x2e, 0x68, 0x70, 0x70, 0x00
	.type		$str$25,@object
	.size		$str$25,(__unnamed_1 - $str$25)
$str$25:
        /*008d*/ 	.byte	0x28, 0x28, 0x75, 0x69, 0x6e, 0x74, 0x33, 0x32, 0x5f, 0x74, 0x28, 0x74, 0x68, 0x72, 0x65, 0x61
        /*009d*/ 	.byte	0x64, 0x49, 0x64, 0x78, 0x2e, 0x78, 0x29, 0x20, 0x2f, 0x20, 0x33, 0x32, 0x29, 0x20, 0x25, 0x20
        /*00ad*/ 	.byte	0x34, 0x29, 0x20, 0x3d, 0x3d, 0x20, 0x28, 0x28, 0x28, 0x74, 0x6d, 0x65, 0x6d, 0x5f, 0x61, 0x64
        /*00bd*/ 	.byte	0x64, 0x72, 0x20, 0x3e, 0x3e, 0x20, 0x31, 0x36, 0x29, 0x20, 0x2f, 0x20, 0x33, 0x32, 0x29, 0x20
        /*00cd*/ 	.byte	0x25, 0x20, 0x34, 0x29, 0x00
	.type		__unnamed_1,@object
	.size		__unnamed_1,(__unnamed_2 - __unnamed_1)
__unnamed_1:
        /*00d2*/ 	.byte	0x61, 0x75, 0x74, 0x6f, 0x20, 0x63, 0x75, 0x74, 0x65, 0x3a, 0x3a, 0x61, 0x73, 0x5f, 0x70, 0x6f
        /* <DEDUP_REMOVED lines=24> */
        /*0262*/ 	.byte	0x3e, 0x3e, 0x3e, 0x5d, 0x00
	.type		__unnamed_2,@object
	.size		__unnamed_2,(.L_2 - __unnamed_2)
__unnamed_2:
        /* <DEDUP_REMOVED lines=46> */
        /*0547*/ 	.byte	0x75, 0x74, 0x65, 0x3a, 0x3a, 0x43, 0x3c, 0x30, 0x3e, 0x3e, 0x3e, 0x3e, 0x5d, 0x00
.L_2:


//--------------------- .nv.shared._ZN7cutlass13device_kernelINS_4gemm6kernel13GemmUniversalIN4cute5tupleIJiiiiEEENS1_10collective13CollectiveMmaINS1_35MainloopSm100TmaUmmaWarpSpecializedILi4ELi2ELi4ENS5_IJNS4_1CILi1EEESB_SB_EEEEENS5_IJNSA_ILi64EEENSA_ILi256EEESE_EEENS_6half_tENS5_IJlSB_lEEESH_SI_NS4_8TiledMMAINS4_8MMA_AtomIJNS4_20SM100_MMA_F16BF16_SSISH_SH_fLi64ELi256ELNS4_4UMMA5MajorE0ELSN_0ELNSM_7ScaleInE0ELSO_0EEEEEENS4_6LayoutISC_NS5_IJNSA_ILi0EEESS_SS_EEEEENS5_IJNS4_10UnderscoreESV_SV_EEEEENS4_13SM90_TMA_LOADENS4_14ComposedLayoutINS4_7SwizzleILi3ELi4ELi3EEENS4_18smem_ptr_flag_bitsILi16EEENSR_INS5_IJNSA_ILi8EEESE_EEENS5_IJSE_SB_EEEEEEEvNS4_8identityESY_S18_vS19_EENS_8epilogue10collective18CollectiveEpilogueINS1B_23Sm100TmaWarpSpecializedILi4ELi2ELi32ELb1ELb0EEEJSG_NS5_IJNSR_ISE_SB_EES1G_EEESH_SI_SH_SI_NS1B_6fusion15FusionCallbacksIS1F_NS1I_17LinearCombinationISH_fSH_fLNS_15FloatRoundStyleE2EEESG_S1H_JEEENS4_5SM1004TMEM4LOAD26SM100_TMEM_LOAD_16dp256b8xESY_S18_NS4_17SM75_U32x4_LDSM_NENS4_14SM90_TMA_STOREES18_NS4_17SM90_U32x4_STSM_NENS4_39AutoVectorizingCopyWithAssumedAlignmentILi128EEEEEEvvEEEEvNT_6ParamsE --------------------------
	.section	.nv.shared._ZN7cutlass13device_kernelINS_4gemm6kernel13GemmUniversalIN4cute5tupleIJiiiiEEENS1_10collective13CollectiveMmaINS1_35MainloopSm100TmaUmmaWarpSpecializedILi4ELi2ELi4ENS5_IJNS4_1CILi1EEESB_SB_EEEEENS5_IJNSA_ILi64EEENSA_ILi256EEESE_EEENS_6half_tENS5_IJlSB_lEEESH_SI_NS4_8TiledMMAINS4_8MMA_AtomIJNS4_20SM100_MMA_F16BF16_SSISH_SH_fLi64ELi256ELNS4_4UMMA5MajorE0ELSN_0ELNSM_7ScaleInE0ELSO_0EEEEEENS4_6LayoutISC_NS5_IJNSA_ILi0EEESS_SS_EEEEENS5_IJNS4_10UnderscoreESV_SV_EEEEENS4_13SM90_TMA_LOADENS4_14ComposedLayoutINS4_7SwizzleILi3ELi4ELi3EEENS4_18smem_ptr_flag_bitsILi16EEENSR_INS5_IJNSA_ILi8EEESE_EEENS5_IJSE_SB_EEEEEEEvNS4_8identityESY_S18_vS19_EENS_8epilogue10collective18CollectiveEpilogueINS1B_23Sm100TmaWarpSpecializedILi4ELi2ELi32ELb1ELb0EEEJSG_NS5_IJNSR_ISE_SB_EES1G_EEESH_SI_SH_SI_NS1B_6fusion15FusionCallbacksIS1F_NS1I_17LinearCombinationISH_fSH_fLNS_15FloatRoundStyleE2EEESG_S1H_JEEENS4_5SM1004TMEM4LOAD26SM100_TMEM_LOAD_16dp256b8xESY_S18_NS4_17SM75_U32x4_LDSM_NENS4_14SM90_TMA_STOREES18_NS4_17SM90_U32x4_STSM_NENS4_39AutoVectorizingCopyWithAssumedAlignmentILi128EEEEEEvvEEEEvNT_6ParamsE,"aw",@nobits
	.sectionflags	@""
	.align	16
	.zero		1024


//--------------------- .nv.shared.reserved.0     --------------------------
	.section	.nv.shared.reserved.0,"aw",@nobits
	.weak		__nv_reservedSMEM_offset_0_alias
	.size		__nv_reservedSMEM_offset_0_alias, 0, 64
	.other		__nv_reservedSMEM_offset_0_alias,@"STO_CUDA_RESERVED_SHARED STV_DEFAULT"
__nv_reservedSMEM_offset_0_alias:
	.zero		0
.nv.shared.reserved.0:
	.zero		64
	.weak		__nv_reservedSMEM_tcgen05_partition
	.type		__nv_reservedSMEM_tcgen05_partition,@object
	.size		__nv_reservedSMEM_tcgen05_partition,(.L_0 - __nv_reservedSMEM_tcgen05_partition)
__nv_reservedSMEM_tcgen05_partition:
	.zero		32
.L_0:


//--------------------- .nv.global                --------------------------
	.section	.nv.global,"aw",@nobits
.nv.global:
	.type		_ZN40_INTERNAL_e43c3b37_4_k_cu_d11d6ebe_327994cute1_E,@object
	.size		_ZN40_INTERNAL_e43c3b37_4_k_cu_d11d6ebe_327994cute1_E,(_ZN40_INTERNAL_e43c3b37_4_k_cu_d11d6ebe_327994cuda3std3__45__cpo6cbeginE - _ZN40_INTERNAL_e43c3b37_4_k_cu_d11d6ebe_327994cute1_E)
_ZN40_INTERNAL_e43c3b37_4_k_cu_d11d6ebe_327994cute1_E:
	.zero		1
	.type		_ZN40_INTERNAL_e43c3b37_4_k_cu_d11d6ebe_327994cuda3std3__45__cpo6cbeginE,@object
	.size		_ZN40_INTERNAL_e43c3b37_4_k_cu_d11d6ebe_327994cuda3std3__45__cpo6cbeginE,(_ZN40_INTERNAL_e43c3b37_4_k_cu_d11d6ebe_327994cuda3std3__48in_placeE - _ZN40_INTERNAL_e43c3b37_4_k_cu_d11d6ebe_327994cuda3std3__45__cpo6cbeginE)
_ZN40_INTERNAL_e43c3b37_4_k_cu_d11d6ebe_327994cuda3std3__45__cpo6cbeginE:
	.zero		1
	.type		_ZN40_INTERNAL_e43c3b37_4_k_cu_d11d6ebe_327994cuda3std3__48in_placeE,@object
	.size		_ZN40_INTERNAL_e43c3b37_4_k_cu_d11d6ebe_327994cuda3std3__48in_placeE,(_ZN40_INTERNAL_e43c3b37_4_k_cu_d11d6ebe_327994cuda3std6ranges3__45__cpo9iter_moveE - _ZN40_INTERNAL_e43c3b37_4_k_cu_d11d6ebe_327994cuda3std3__48in_placeE)
_ZN40_INTERNAL_e43c3b37_4_k_cu_d11d6ebe_327994cuda3std3__48in_placeE:
	.zero		1
	.type		_ZN40_INTERNAL_e43c3b37_4_k_cu_d11d6ebe_327994cuda3std6ranges3__45__cpo9iter_moveE,@object
	.size		_ZN40_INTERNAL_e43c3b37_4_k_cu_d11d6ebe_327994cuda3std6ranges3__45__cpo9iter_moveE,(_ZN40_INTERNAL_e43c3b37_4_k_cu_d11d6ebe_327994cuda3std3__45__cpo5beginE - _ZN40_INTERNAL_e43c3b37_4_k_cu_d11d6ebe_327994cuda3std6ranges3__45__cpo9iter_moveE)
_ZN40_INTERNAL_e43c3b37_4_k_cu_d11d6ebe_327994cuda3std6ranges3__45__cpo9iter_moveE:
	.zero		1
	.type		_ZN40_INTERNAL_e43c3b37_4_k_cu_d11d6ebe_327994cuda3std3__45__cpo5beginE,@object
	.size		_ZN40_INTERNAL_e43c3b37_4_k_cu_d11d6ebe_327994cuda3std3__45__cpo5beginE,(_ZN40_INTERNAL_e43c3b37_4_k_cu_d11d6ebe_327994cuda3std3__442_GLOBAL__N__e43c3b37_4_k_cu_d11d6ebe_327996ignoreE - _ZN40_INTERNAL_e43c3b37_4_k_cu_d11d6ebe_327994cuda3std3__45__cpo5beginE)
_ZN40_INTERNAL_e43c3b37_4_k_cu_d11d6ebe_327994cuda3std3__45__cpo5beginE:
	.zero		1
	.type		_ZN40_INTERNAL_e43c3b37_4_k_cu_d11d6ebe_327994cuda3std3__442_GLOBAL__N__e43c3b37_4_k_cu_d11d6ebe_327996ignoreE,@object
	.size		_ZN40_INTERNAL_e43c3b37_4_k_cu_d11d6ebe_327994cuda3std3__442_GLOBAL__N__e43c3b37_4_k_cu_d11d6ebe_327996ignoreE,(_ZN40_INTERNAL_e43c3b37_4_k_cu_d11d6ebe_327994cute7productE - _ZN40_INTERNAL_e43c3b37_4_k_cu_d11d6ebe_327994cuda3std3__442_GLOBAL__N__e43c3b37_4_k_cu_d11d6ebe_327996ignoreE)
_ZN40_INTERNAL_e43c3b37_4_k_cu_d11d6ebe_327994cuda3std3__442_GLOBAL__N__e43c3b37_4_k_cu_d11d6ebe_327996ignoreE:
	.zero		1
	.type		_ZN40_INTERNAL_e43c3b37_4_k_cu_d11d6ebe_327994cute7productE,@object
	.size		_ZN40_INTERNAL_e43c3b37_4_k_cu_d11d6ebe_327994cute7productE,(_ZN40_INTERNAL_e43c3b37_4_k_cu_d11d6ebe_327994cuda3std3__45__cpo3endE - _ZN40_INTERNAL_e43c3b37_4_k_cu_d11d6ebe_327994cute7productE)
_ZN40_INTERNAL_e43c3b37_4_k_cu_d11d6ebe_327994cute7productE:
	.zero		1
	.type		_ZN40_INTERNAL_e43c3b37_4_k_cu_d11d6ebe_327994cuda3std3__45__cpo3endE,@object
	.size		_ZN40_INTERNAL_e43c3b37_4_k_cu_d11d6ebe_327994cuda3std3__45__cpo3endE,(_ZN40_INTERNAL_e43c3b37_4_k_cu_d11d6ebe_327994cuda3std3__419piecewise_constructE - _ZN40_INTERNAL_e43c3b37_4_k_cu_d11d6ebe_327994cuda3std3__45__cpo3endE)
_ZN40_INTERNAL_e43c3b37_4_k_cu_d11d6ebe_327994cuda3std3__45__cpo3endE:
	.zero		1
	.type		_ZN40_INTERNAL_e43c3b37_4_k_cu_d11d6ebe_327994cuda3std3__419piecewise_constructE,@object
	.size		_ZN40_INTERNAL_e43c3b37_4_k_cu_d11d6ebe_327994cuda3std3__419piecewise_constructE,(_ZN40_INTERNAL_e43c3b37_4_k_cu_d11d6ebe_327994cuda3std3__45__cpo4cendE - _ZN40_INTERNAL_e43c3b37_4_k_cu_d11d6ebe_327994cuda3std3__419piecewise_constructE)
_ZN40_INTERNAL_e43c3b37_4_k_cu_d11d6ebe_327994cuda3std3__419piecewise_constructE:
	.zero		1
	.type		_ZN40_INTERNAL_e43c3b37_4_k_cu_d11d6ebe_327994cuda3std3__45__cpo4cendE,@object
	.size		_ZN40_INTERNAL_e43c3b37_4_k_cu_d11d6ebe_327994cuda3std3__45__cpo4cendE,(_ZN40_INTERNAL_e43c3b37_4_k_cu_d11d6ebe_327994cuda3std6ranges3__45__cpo4swapE - _ZN40_INTERNAL_e43c3b37_4_k_cu_d11d6ebe_327994cuda3std3__45__cpo4cendE)
_ZN40_INTERNAL_e43c3b37_4_k_cu_d11d6ebe_327994cuda3std3__45__cpo4cendE:
	.zero		1
	.type		_ZN40_INTERNAL_e43c3b37_4_k_cu_d11d6ebe_327994cuda3std6ranges3__45__cpo4swapE,@object
	.size		_ZN40_INTERNAL_e43c3b37_4_k_cu_d11d6ebe_327994cuda3std6ranges3__45__cpo4swapE,(.L_10 - _ZN40_INTERNAL_e43c3b37_4_k_cu_d11d6ebe_327994cuda3std6ranges3__45__cpo4swapE)
_ZN40_INTERNAL_e43c3b37_4_k_cu_d11d6ebe_327994cuda3std6ranges3__45__cpo4swapE:
	.zero		1
.L_10:


//--------------------- .nv.constant0._ZN7cutlass13device_kernelINS_4gemm6kernel13GemmUniversalIN4cute5tupleIJiiiiEEENS1_10collective13CollectiveMmaINS1_35MainloopSm100TmaUmmaWarpSpecializedILi4ELi2ELi4ENS5_IJNS4_1CILi1EEESB_SB_EEEEENS5_IJNSA_ILi64EEENSA_ILi256EEESE_EEENS_6half_tENS5_IJlSB_lEEESH_SI_NS4_8TiledMMAINS4_8MMA_AtomIJNS4_20SM100_MMA_F16BF16_SSISH_SH_fLi64ELi256ELNS4_4UMMA5MajorE0ELSN_0ELNSM_7ScaleInE0ELSO_0EEEEEENS4_6LayoutISC_NS5_IJNSA_ILi0EEESS_SS_EEEEENS5_IJNS4_10UnderscoreESV_SV_EEEEENS4_13SM90_TMA_LOADENS4_14ComposedLayoutINS4_7SwizzleILi3ELi4ELi3EEENS4_18smem_ptr_flag_bitsILi16EEENSR_INS5_IJNSA_ILi8EEESE_EEENS5_IJSE_SB_EEEEEEEvNS4_8identityESY_S18_vS19_EENS_8epilogue10collective18CollectiveEpilogueINS1B_23Sm100TmaWarpSpecializedILi4ELi2ELi32ELb1ELb0EEEJSG_NS5_IJNSR_ISE_SB_EES1G_EEESH_SI_SH_SI_NS1B_6fusion15FusionCallbacksIS1F_NS1I_17LinearCombinationISH_fSH_fLNS_15FloatRoundStyleE2EEESG_S1H_JEEENS4_5SM1004TMEM4LOAD26SM100_TMEM_LOAD_16dp256b8xESY_S18_NS4_17SM75_U32x4_LDSM_NENS4_14SM90_TMA_STOREES18_NS4_17SM90_U32x4_STSM_NENS4_39AutoVectorizingCopyWithAssumedAlignmentILi128EEEEEEvvEEEEvNT_6ParamsE --------------------------
	.section	.nv.constant0._ZN7cutlass13device_kernelINS_4gemm6kernel13GemmUniversalIN4cute5tupleIJiiiiEEENS1_10collective13CollectiveMmaINS1_35MainloopSm100TmaUmmaWarpSpecializedILi4ELi2ELi4ENS5_IJNS4_1CILi1EEESB_SB_EEEEENS5_IJNSA_ILi64EEENSA_ILi256EEESE_EEENS_6half_tENS5_IJlSB_lEEESH_SI_NS4_8TiledMMAINS4_8MMA_AtomIJNS4_20SM100_MMA_F16BF16_SSISH_SH_fLi64ELi256ELNS4_4UMMA5MajorE0ELSN_0ELNSM_7ScaleInE0ELSO_0EEEEEENS4_6LayoutISC_NS5_IJNSA_ILi0EEESS_SS_EEEEENS5_IJNS4_10UnderscoreESV_SV_EEEEENS4_13SM90_TMA_LOADENS4_14ComposedLayoutINS4_7SwizzleILi3ELi4ELi3EEENS4_18smem_ptr_flag_bitsILi16EEENSR_INS5_IJNSA_ILi8EEESE_EEENS5_IJSE_SB_EEEEEEEvNS4_8identityESY_S18_vS19_EENS_8epilogue10collective18CollectiveEpilogueINS1B_23Sm100TmaWarpSpecializedILi4ELi2ELi32ELb1ELb0EEEJSG_NS5_IJNSR_ISE_SB_EES1G_EEESH_SI_SH_SI_NS1B_6fusion15FusionCallbacksIS1F_NS1I_17LinearCombinationISH_fSH_fLNS_15FloatRoundStyleE2EEESG_S1H_JEEENS4_5SM1004TMEM4LOAD26SM100_TMEM_LOAD_16dp256b8xESY_S18_NS4_17SM75_U32x4_LDSM_NENS4_14SM90_TMA_STOREES18_NS4_17SM90_U32x4_STSM_NENS4_39AutoVectorizingCopyWithAssumedAlignmentILi128EEEEEEvvEEEEvNT_6ParamsE,"a",@progbits
	.sectionflags	@""
	.align	4
.nv.constant0._ZN7cutlass13device_kernelINS_4gemm6kernel13GemmUniversalIN4cute5tupleIJiiiiEEENS1_10collective13CollectiveMmaINS1_35MainloopSm100TmaUmmaWarpSpecializedILi4ELi2ELi4ENS5_IJNS4_1CILi1EEESB_SB_EEEEENS5_IJNSA_ILi64EEENSA_ILi256EEESE_EEENS_6half_tENS5_IJlSB_lEEESH_SI_NS4_8TiledMMAINS4_8MMA_AtomIJNS4_20SM100_MMA_F16BF16_SSISH_SH_fLi64ELi256ELNS4_4UMMA5MajorE0ELSN_0ELNSM_7ScaleInE0ELSO_0EEEEEENS4_6LayoutISC_NS5_IJNSA_ILi0EEESS_SS_EEEEENS5_IJNS4_10UnderscoreESV_SV_EEEEENS4_13SM90_TMA_LOADENS4_14ComposedLayoutINS4_7SwizzleILi3ELi4ELi3EEENS4_18smem_ptr_flag_bitsILi16EEENSR_INS5_IJNSA_ILi8EEESE_EEENS5_IJSE_SB_EEEEEEEvNS4_8identityESY_S18_vS19_EENS_8epilogue10collective18CollectiveEpilogueINS1B_23Sm100TmaWarpSpecializedILi4ELi2ELi32ELb1ELb0EEEJSG_NS5_IJNSR_ISE_SB_EES1G_EEESH_SI_SH_SI_NS1B_6fusion15FusionCallbacksIS1F_NS1I_17LinearCombinationISH_fSH_fLNS_15FloatRoundStyleE2EEESG_S1H_JEEENS4_5SM1004TMEM4LOAD26SM100_TMEM_LOAD_16dp256b8xESY_S18_NS4_17SM75_U32x4_LDSM_NENS4_14SM90_TMA_STOREES18_NS4_17SM90_U32x4_STSM_NENS4_39AutoVectorizingCopyWithAssumedAlignmentILi128EEEEEEvvEEEEvNT_6ParamsE:
	.zero		2944


//--------------------- SYMBOLS --------------------------

	.type		.nv.reservedSmem.offset0,@object
	.size		.nv.reservedSmem.offset0,0x4
	.type		.nv.reservedSmem.cap,@object
	.size		.nv.reservedSmem.cap,0x4
	.type		__assertfail,@function
